	.target	sm_90a

	.elftype	@"ET_EXEC"


//--------------------- .note.nv.tkinfo           --------------------------
	.section	.note.nv.tkinfo,"",@"SHT_NOTE"
	.sectionflags	@"SHF_NOTE_NV_TKINFO"
	.tkinfo
        /*0018*/ 	.word	0x00000002
        /*0030*/ 	.string	""
        /*0030*/ 	.string	"ptxas"
        /*0030*/ 	.string	"Cuda compilation tools, release 13.0, V13.0.88"
        /*0030*/ 	.string	"Build cuda_13.0.r13.0/compiler.36424714_0"
        /*0030*/ 	.string	"-v  -suppress-debug-info  -lineinfo  -arch sm_90a "



//--------------------- .note.nv.cuinfo           --------------------------
	.section	.note.nv.cuinfo,"",@"SHT_NOTE"
	.sectionflags	@"SHF_NOTE_NV_CUINFO"
        /*0018*/ 	.short	0x0002
        /*001a*/ 	.short	0x005a
        /*001c*/ 	.short	0x0082
	.zero		2


//--------------------- .nv.info                  --------------------------
	.section	.nv.info,"",@"SHT_CUDA_INFO"
	.align	4


	//----- nvinfo : EIATTR_REGCOUNT
	.align		4
        /*0000*/ 	.byte	0x04, 0x2f
        /*0002*/ 	.short	(.L_1 - .L_0)
	.align		4
.L_0:
        /*0004*/ 	.word	index@(matmul_kernel)
        /*0008*/ 	.word	0x000000da


	//----- nvinfo : EIATTR_FRAME_SIZE
	.align		4
.L_1:
        /*000c*/ 	.byte	0x04, 0x11
        /*000e*/ 	.short	(.L_3 - .L_2)
	.align		4
.L_2:
        /*0010*/ 	.word	index@(matmul_kernel)
        /*0014*/ 	.word	0x00000000


	//----- nvinfo : EIATTR_MIN_STACK_SIZE
	.align		4
.L_3:
        /*0018*/ 	.byte	0x04, 0x12
        /*001a*/ 	.short	(.L_5 - .L_4)
	.align		4
.L_4:
        /*001c*/ 	.word	index@(matmul_kernel)
        /*0020*/ 	.word	0x00000000
.L_5:


//--------------------- .nv.compat                --------------------------
	.section	.nv.compat,"",@"SHT_CUDA_COMPAT_INFO"
	.align	4
        /*0000*/ 	.byte	0x02, 0x09, 0x01, 0x00, 0x02, 0x02, 0x01, 0x00, 0x02, 0x05, 0x05, 0x00, 0x03, 0x07, 0x01, 0x01
        /*0010*/ 	.byte	0x02, 0x03, 0x00, 0x00, 0x02, 0x06, 0x01, 0x00, 0x04, 0x0b, 0x08, 0x00, 0x00, 0x00, 0x00, 0x00
        /*0020*/ 	.byte	0x00, 0x00, 0x00, 0x00


//--------------------- .nv.info.matmul_kernel    --------------------------
	.section	.nv.info.matmul_kernel,"",@"SHT_CUDA_INFO"
	.sectionflags	@""
	.align	4


	//----- nvinfo : EIATTR_CUDA_API_VERSION
	.align		4
        /*0000*/ 	.byte	0x04, 0x37
        /*0002*/ 	.short	(.L_7 - .L_6)
.L_6:
        /*0004*/ 	.word	0x00000082


	//----- nvinfo : EIATTR_KPARAM_INFO
	.align		4
.L_7:
        /*0008*/ 	.byte	0x04, 0x17
        /*000a*/ 	.short	(.L_9 - .L_8)
.L_8:
        /*000c*/ 	.word	0x00000000
        /*0010*/ 	.short	0x000d
        /*0012*/ 	.short	0x0048
        /*0014*/ 	.byte	0x00, 0xf4, 0x21, 0x00


	//----- nvinfo : EIATTR_KPARAM_INFO
	.align		4
.L_9:
        /*0018*/ 	.byte	0x04, 0x17
        /*001a*/ 	.short	(.L_11 - .L_10)
.L_10:
        /*001c*/ 	.word	0x00000000
        /*0020*/ 	.short	0x000c
        /*0022*/ 	.short	0x0040
        /*0024*/ 	.byte	0x00, 0xf4, 0x21, 0x00


	//----- nvinfo : EIATTR_KPARAM_INFO
	.align		4
.L_11:
        /*0028*/ 	.byte	0x04, 0x17
        /*002a*/ 	.short	(.L_13 - .L_12)
.L_12:
        /*002c*/ 	.word	0x00000000
        /*0030*/ 	.short	0x000b
        /*0032*/ 	.short	0x0038
        /*0034*/ 	.byte	0x00, 0xf0, 0x11, 0x00


	//----- nvinfo : EIATTR_KPARAM_INFO
	.align		4
.L_13:
        /*0038*/ 	.byte	0x04, 0x17
        /*003a*/ 	.short	(.L_15 - .L_14)
.L_14:
        /*003c*/ 	.word	0x00000000
        /*0040*/ 	.short	0x000a
        /*0042*/ 	.short	0x0034
        /*0044*/ 	.byte	0x00, 0xf0, 0x11, 0x00


	//----- nvinfo : EIATTR_KPARAM_INFO
	.align		4
.L_15:
        /*0048*/ 	.byte	0x04, 0x17
        /*004a*/ 	.short	(.L_17 - .L_16)
.L_16:
        /*004c*/ 	.word	0x00000000
        /*0050*/ 	.short	0x0009
        /*0052*/ 	.short	0x0030
        /*0054*/ 	.byte	0x00, 0xf0, 0x11, 0x00


	//----- nvinfo : EIATTR_KPARAM_INFO
	.align		4
.L_17:
        /*0058*/ 	.byte	0x04, 0x17
        /*005a*/ 	.short	(.L_19 - .L_18)
.L_18:
        /*005c*/ 	.word	0x00000000
        /*0060*/ 	.short	0x0008
        /*0062*/ 	.short	0x002c
        /*0064*/ 	.byte	0x00, 0xf0, 0x11, 0x00


	//----- nvinfo : EIATTR_KPARAM_INFO
	.align		4
.L_19:
        /*0068*/ 	.byte	0x04, 0x17
        /*006a*/ 	.short	(.L_21 - .L_20)
.L_20:
        /*006c*/ 	.word	0x00000000
        /*0070*/ 	.short	0x0007
        /*0072*/ 	.short	0x0028
        /*0074*/ 	.byte	0x00, 0xf0, 0x11, 0x00


	//----- nvinfo : EIATTR_KPARAM_INFO
	.align		4
.L_21:
        /*0078*/ 	.byte	0x04, 0x17
        /*007a*/ 	.short	(.L_23 - .L_22)
.L_22:
        /*007c*/ 	.word	0x00000000
        /*0080*/ 	.short	0x0006
        /*0082*/ 	.short	0x0024
        /*0084*/ 	.byte	0x00, 0xf0, 0x11, 0x00


	//----- nvinfo : EIATTR_KPARAM_INFO
	.align		4
.L_23:
        /*0088*/ 	.byte	0x04, 0x17
        /*008a*/ 	.short	(.L_25 - .L_24)
.L_24:
        /*008c*/ 	.word	0x00000000
        /*0090*/ 	.short	0x0005
        /*0092*/ 	.short	0x0020
        /*0094*/ 	.byte	0x00, 0xf0, 0x11, 0x00


	//----- nvinfo : EIATTR_KPARAM_INFO
	.align		4
.L_25:
        /*0098*/ 	.byte	0x04, 0x17
        /*009a*/ 	.short	(.L_27 - .L_26)
.L_26:
        /*009c*/ 	.word	0x00000000
        /*00a0*/ 	.short	0x0004
        /*00a2*/ 	.short	0x001c
        /*00a4*/ 	.byte	0x00, 0xf0, 0x11, 0x00


	//----- nvinfo : EIATTR_KPARAM_INFO
	.align		4
.L_27:
        /*00a8*/ 	.byte	0x04, 0x17
        /*00aa*/ 	.short	(.L_29 - .L_28)
.L_28:
        /*00ac*/ 	.word	0x00000000
        /*00b0*/ 	.short	0x0003
        /*00b2*/ 	.short	0x0018
        /*00b4*/ 	.byte	0x00, 0xf0, 0x11, 0x00


	//----- nvinfo : EIATTR_KPARAM_INFO
	.align		4
.L_29:
        /*00b8*/ 	.byte	0x04, 0x17
        /*00ba*/ 	.short	(.L_31 - .L_30)
.L_30:
        /*00bc*/ 	.word	0x00000000
        /*00c0*/ 	.short	0x0002
        /*00c2*/ 	.short	0x0010
        /*00c4*/ 	.byte	0x00, 0xf4, 0x21, 0x00


	//----- nvinfo : EIATTR_KPARAM_INFO
	.align		4
.L_31:
        /*00c8*/ 	.byte	0x04, 0x17
        /*00ca*/ 	.short	(.L_33 - .L_32)
.L_32:
        /*00cc*/ 	.word	0x00000000
        /*00d0*/ 	.short	0x0001
        /*00d2*/ 	.short	0x0008
        /*00d4*/ 	.byte	0x00, 0xf4, 0x21, 0x00


	//----- nvinfo : EIATTR_KPARAM_INFO
	.align		4
.L_33:
        /*00d8*/ 	.byte	0x04, 0x17
        /*00da*/ 	.short	(.L_35 - .L_34)
.L_34:
        /*00dc*/ 	.word	0x00000000
        /*00e0*/ 	.short	0x0000
        /*00e2*/ 	.short	0x0000
        /*00e4*/ 	.byte	0x00, 0xf4, 0x21, 0x00


	//----- nvinfo : EIATTR_SPARSE_MMA_MASK
	.align		4
.L_35:
        /*00e8*/ 	.byte	0x03, 0x50
        /*00ea*/ 	.short	0x0000


	//----- nvinfo : EIATTR_MAXREG_COUNT
	.align		4
        /*00ec*/ 	.byte	0x03, 0x1b
        /*00ee*/ 	.short	0x00ff


	//----- nvinfo : EIATTR_NUM_BARRIERS
	.align		4
        /*00f0*/ 	.byte	0x02, 0x4c
        /*00f2*/ 	.byte	0x01
	.zero		1


	//----- nvinfo : EIATTR_MERCURY_ISA_VERSION
	.align		4
        /*00f4*/ 	.byte	0x03, 0x5f
        /*00f6*/ 	.short	0x0101


	//----- nvinfo : EIATTR_EXIT_INSTR_OFFSETS
	.align		4
        /*00f8*/ 	.byte	0x04, 0x1c
        /*00fa*/ 	.short	(.L_37 - .L_36)


	//   ....[0]....
.L_36:
        /*00fc*/ 	.word	0x00004d10


	//   ....[1]....
        /*0100*/ 	.word	0x00004d40


	//----- nvinfo : EIATTR_REQNTID
	.align		4
.L_37:
        /*0104*/ 	.byte	0x04, 0x10
        /*0106*/ 	.short	(.L_39 - .L_38)
.L_38:
        /*0108*/ 	.word	0x00000040
        /*010c*/ 	.word	0x00000001
        /*0110*/ 	.word	0x00000001


	//----- nvinfo : EIATTR_CBANK_PARAM_SIZE
	.align		4
.L_39:
        /*0114*/ 	.byte	0x03, 0x19
        /*0116*/ 	.short	0x0050


	//----- nvinfo : EIATTR_PARAM_CBANK
	.align		4
        /*0118*/ 	.byte	0x04, 0x0a
        /*011a*/ 	.short	(.L_41 - .L_40)
	.align		4
.L_40:
        /*011c*/ 	.word	index@(.nv.constant0.matmul_kernel)
        /*0120*/ 	.short	0x0210
        /*0122*/ 	.short	0x0050


	//----- nvinfo : EIATTR_SW_WAR
	.align		4
.L_41:
        /*0124*/ 	.byte	0x04, 0x36
        /*0126*/ 	.short	(.L_43 - .L_42)
.L_42:
        /*0128*/ 	.word	0x00000008
.L_43:


//--------------------- .nv.callgraph             --------------------------
	.section	.nv.callgraph,"",@"SHT_CUDA_CALLGRAPH"
	.align	4
	.sectionentsize	8
	.align		4
        /*0000*/ 	.word	0x00000000
	.align		4
        /*0004*/ 	.word	0xffffffff
	.align		4
        /*0008*/ 	.word	0x00000000
	.align		4
        /*000c*/ 	.word	0xfffffffe
	.align		4
        /*0010*/ 	.word	0x00000000
	.align		4
        /*0014*/ 	.word	0xfffffffd
	.align		4
        /*0018*/ 	.word	0x00000000
	.align		4
        /*001c*/ 	.word	0xfffffffc


//--------------------- .text.matmul_kernel       --------------------------
	.section	.text.matmul_kernel,"ax",@progbits
	.align	128
        .global         matmul_kernel
        .type           matmul_kernel,@function
        .size           matmul_kernel,(.L_x_4 - matmul_kernel)
        .other          matmul_kernel,@"STO_CUDA_ENTRY STV_DEFAULT"
matmul_kernel:
.text.matmul_kernel:
[----:B------:R-:W-:Y:S08]  /*0000*/  LDC R1, c[0x0][0x28] ;  /* 0x00000a00ff017b82 */ /* 0x000ff00000000800 */
[----:B------:R-:W0:Y:S01]  /*0010*/  LDC.64 R56, c[0x0][0x228] ;  /* 0x00008a00ff387b82 */ /* 0x000e220000000a00 */
[----:B------:R-:W1:Y:S01]  /*0020*/  S2R R5, SR_CTAID.X ;  /* 0x0000000000057919 */ /* 0x000e620000002500 */
[----:B------:R-:W-:Y:S01]  /*0030*/  ULDC.64 UR6, c[0x0][0x208] ;  /* 0x0000820000067ab9 */ /* 0x000fe20000000a00 */
[----:B------:R-:W2:Y:S05]  /*0040*/  S2R R36, SR_TID.X ;  /* 0x0000000000247919 */ /* 0x000eaa0000002100 */
[----:B------:R-:W3:Y:S01]  /*0050*/  LDC R110, c[0x0][0x230] ;  /* 0x00008c00ff6e7b82 */ /* 0x000ee20000000800 */
[----:B0-----:R-:W-:-:S05]  /*0060*/  VIADD R0, R57, 0x3f ;  /* 0x0000003f39007836 */ /* 0x001fca0000000000 */
[----:B------:R-:W-:Y:S01]  /*0070*/  SHF.R.S32.HI R3, RZ, 0x1f, R0 ;  /* 0x0000001fff037819 */ /* 0x000fe20000011400 */
[----:B---3--:R-:W-:-:S03]  /*0080*/  VIADD R110, R110, 0x1f ;  /* 0x0000001f6e6e7836 */ /* 0x008fc60000000000 */
[----:B------:R-:W-:Y:S02]  /*0090*/  LEA.HI R3, R3, R0, RZ, 0x6 ;  /* 0x0000000003037211 */ /* 0x000fe400078f30ff */
[----:B-1----:R-:W-:Y:S02]  /*00a0*/  IABS R8, R5 ;  /* 0x0000000500087213 */ /* 0x002fe40000000000 */
[----:B------:R-:W-:Y:S02]  /*00b0*/  SHF.R.S32.HI R3, RZ, 0x6, R3 ;  /* 0x00000006ff037819 */ /* 0x000fe40000011403 */
[----:B--2---:R-:W-:Y:S02]  /*00c0*/  SHF.R.U32.HI R43, RZ, 0x5, R36 ;  /* 0x00000005ff2b7819 */ /* 0x004fe40000011624 */
[----:B------:R-:W-:Y:S01]  /*00d0*/  LOP3.LUT R111, R36, 0x1f, RZ, 0xc0, !PT ;  /* 0x0000001f246f7812 */ /* 0x000fe200078ec0ff */
[----:B------:R-:W-:Y:S01]  /*00e0*/  IMAD.SHL.U32 R4, R3, 0x8, RZ ;  /* 0x0000000803047824 */ /* 0x000fe200078e00ff */
[----:B------:R-:W-:-:S04]  /*00f0*/  SGXT.U32 R43, R43, 0x1 ;  /* 0x000000012b2b781a */ /* 0x000fc80000000000 */
[-C--:B------:R-:W-:Y:S02]  /*0100*/  IABS R7, R4.reuse ;  /* 0x0000000400077213 */ /* 0x080fe40000000000 */
[----:B------:R-:W-:Y:S02]  /*0110*/  IABS R10, R4 ;  /* 0x00000004000a7213 */ /* 0x000fe40000000000 */
[----:B------:R-:W0:Y:S01]  /*0120*/  I2F.RP R0, R7 ;  /* 0x0000000700007306 */ /* 0x000e220000209400 */
[C---:B------:R-:W-:Y:S02]  /*0130*/  LOP3.LUT R109, R43.reuse, 0x2, RZ, 0xfc, !PT ;  /* 0x000000022b6d7812 */ /* 0x040fe400078efcff */
[C---:B------:R-:W-:Y:S02]  /*0140*/  LOP3.LUT R108, R43.reuse, 0x4, RZ, 0xfc, !PT ;  /* 0x000000042b6c7812 */ /* 0x040fe400078efcff */
[C---:B------:R-:W-:Y:S02]  /*0150*/  LOP3.LUT R115, R43.reuse, 0x6, RZ, 0xfc, !PT ;  /* 0x000000062b737812 */ /* 0x040fe400078efcff */
[----:B------:R-:W-:-:S02]  /*0160*/  LOP3.LUT R116, R43, 0x8, RZ, 0xfc, !PT ;  /* 0x000000082b747812 */ /* 0x000fc400078efcff */
[C---:B------:R-:W-:Y:S02]  /*0170*/  LOP3.LUT R42, R43.reuse, 0xa, RZ, 0xfc, !PT ;  /* 0x0000000a2b2a7812 */ /* 0x040fe400078efcff */
[C---:B------:R-:W-:Y:S02]  /*0180*/  LOP3.LUT R105, R43.reuse, 0xc, RZ, 0xfc, !PT ;  /* 0x0000000c2b697812 */ /* 0x040fe400078efcff */
[C---:B------:R-:W-:Y:S01]  /*0190*/  LOP3.LUT R104, R43.reuse, 0xe, RZ, 0xfc, !PT ;  /* 0x0000000e2b687812 */ /* 0x040fe200078efcff */
[----:B0-----:R-:W0:Y:S01]  /*01a0*/  MUFU.RCP R0, R0 ;  /* 0x0000000000007308 */ /* 0x001e220000001000 */
[C---:B------:R-:W-:Y:S02]  /*01b0*/  LOP3.LUT R40, R43.reuse, 0x10, RZ, 0xfc, !PT ;  /* 0x000000102b287812 */ /* 0x040fe400078efcff */
[C---:B------:R-:W-:Y:S02]  /*01c0*/  LOP3.LUT R107, R43.reuse, 0x12, RZ, 0xfc, !PT ;  /* 0x000000122b6b7812 */ /* 0x040fe400078efcff */
[----:B------:R-:W-:-:S02]  /*01d0*/  LOP3.LUT R106, R43, 0x14, RZ, 0xfc, !PT ;  /* 0x000000142b6a7812 */ /* 0x000fc400078efcff */
[C---:B------:R-:W-:Y:S02]  /*01e0*/  LOP3.LUT R41, R43.reuse, 0x16, RZ, 0xfc, !PT ;  /* 0x000000162b297812 */ /* 0x040fe400078efcff */
[C---:B------:R-:W-:Y:S02]  /*01f0*/  LOP3.LUT R114, R43.reuse, 0x18, RZ, 0xfc, !PT ;  /* 0x000000182b727812 */ /* 0x040fe400078efcff */
[C---:B------:R-:W-:Y:S02]  /*0200*/  LOP3.LUT R39, R43.reuse, 0x1a, RZ, 0xfc, !PT ;  /* 0x0000001a2b277812 */ /* 0x040fe400078efcff */
[C---:B------:R-:W-:Y:S02]  /*0210*/  LOP3.LUT R113, R43.reuse, 0x1c, RZ, 0xfc, !PT ;  /* 0x0000001c2b717812 */ /* 0x040fe400078efcff */
[----:B------:R-:W-:Y:S01]  /*0220*/  LOP3.LUT R38, R43, 0x1e, RZ, 0xfc, !PT ;  /* 0x0000001e2b267812 */ /* 0x000fe200078efcff */
[----:B0-----:R-:W-:Y:S02]  /*0230*/  VIADD R2, R0, 0xffffffe ;  /* 0x0ffffffe00027836 */ /* 0x001fe40000000000 */
[----:B------:R-:W-:-:S02]  /*0240*/  IMAD.MOV R0, RZ, RZ, -R10 ;  /* 0x000000ffff007224 */ /* 0x000fc400078e0a0a */
[----:B------:R0:W1:Y:S02]  /*0250*/  F2I.FTZ.U32.TRUNC.NTZ R3, R2 ;  /* 0x0000000200037305 */ /* 0x000064000021f000 */
[----:B0-----:R-:W-:Y:S02]  /*0260*/  IMAD.MOV.U32 R2, RZ, RZ, RZ ;  /* 0x000000ffff027224 */ /* 0x001fe400078e00ff */
[----:B-1----:R-:W-:-:S04]  /*0270*/  IMAD.MOV R6, RZ, RZ, -R3 ;  /* 0x000000ffff067224 */ /* 0x002fc800078e0a03 */
[----:B------:R-:W-:Y:S02]  /*0280*/  IMAD R9, R6, R7, RZ ;  /* 0x0000000706097224 */ /* 0x000fe400078e02ff */
[----:B------:R-:W-:Y:S02]  /*0290*/  IMAD.MOV.U32 R6, RZ, RZ, R8 ;  /* 0x000000ffff067224 */ /* 0x000fe400078e0008 */
[----:B------:R-:W-:-:S06]  /*02a0*/  IMAD.HI.U32 R3, R3, R9, R2 ;  /* 0x0000000903037227 */ /* 0x000fcc00078e0002 */
[----:B------:R-:W-:-:S04]  /*02b0*/  IMAD.HI.U32 R3, R3, R6, RZ ;  /* 0x0000000603037227 */ /* 0x000fc800078e00ff */
[----:B------:R-:W-:-:S05]  /*02c0*/  IMAD R0, R3, R0, R6 ;  /* 0x0000000003007224 */ /* 0x000fca00078e0206 */
[----:B------:R-:W-:-:S13]  /*02d0*/  ISETP.GT.U32.AND P1, PT, R7, R0, PT ;  /* 0x000000000700720c */ /* 0x000fda0003f24070 */
[----:B------:R-:W-:Y:S02]  /*02e0*/  @!P1 IMAD.IADD R0, R0, 0x1, -R7 ;  /* 0x0000000100009824 */ /* 0x000fe400078e0a07 */
[----:B------:R-:W-:Y:S01]  /*02f0*/  @!P1 VIADD R3, R3, 0x1 ;  /* 0x0000000103039836 */ /* 0x000fe20000000000 */
[----:B------:R-:W-:Y:S02]  /*0300*/  ISETP.NE.AND P1, PT, R4, RZ, PT ;  /* 0x000000ff0400720c */ /* 0x000fe40003f25270 */
[----:B------:R-:W-:Y:S02]  /*0310*/  ISETP.GE.U32.AND P0, PT, R0, R7, PT ;  /* 0x000000070000720c */ /* 0x000fe40003f06070 */
[----:B------:R-:W-:-:S04]  /*0320*/  LOP3.LUT R0, R5, R4, RZ, 0x3c, !PT ;  /* 0x0000000405007212 */ /* 0x000fc800078e3cff */
[----:B------:R-:W-:Y:S01]  /*0330*/  ISETP.GE.AND P2, PT, R0, RZ, PT ;  /* 0x000000ff0000720c */ /* 0x000fe20003f46270 */
[----:B------:R-:W-:-:S06]  /*0340*/  VIADD R0, R56, 0x1f ;  /* 0x0000001f38007836 */ /* 0x000fcc0000000000 */
[----:B------:R-:W-:-:S04]  /*0350*/  @P0 VIADD R3, R3, 0x1 ;  /* 0x0000000103030836 */ /* 0x000fc80000000000 */
[----:B------:R-:W-:Y:S01]  /*0360*/  IMAD.MOV.U32 R2, RZ, RZ, R3 ;  /* 0x000000ffff027224 */ /* 0x000fe200078e0003 */
[----:B------:R-:W-:-:S03]  /*0370*/  SHF.R.S32.HI R3, RZ, 0x1f, R0 ;  /* 0x0000001fff037819 */ /* 0x000fc60000011400 */
[----:B------:R-:W-:Y:S01]  /*0380*/  @!P2 IMAD.MOV R2, RZ, RZ, -R2 ;  /* 0x000000ffff02a224 */ /* 0x000fe200078e0a02 */
[----:B------:R-:W-:Y:S02]  /*0390*/  @!P1 LOP3.LUT R2, RZ, R4, RZ, 0x33, !PT ;  /* 0x00000004ff029212 */ /* 0x000fe400078e33ff */
[----:B------:R-:W-:-:S03]  /*03a0*/  LEA.HI R3, R3, R0, RZ, 0x5 ;  /* 0x0000000003037211 */ /* 0x000fc600078f28ff */
[----:B------:R-:W-:Y:S02]  /*03b0*/  IMAD.SHL.U32 R34, R2, 0x8, RZ ;  /* 0x0000000802227824 */ /* 0x000fe400078e00ff */
[----:B------:R-:W-:-:S03]  /*03c0*/  IMAD.MOV R2, RZ, RZ, -R2 ;  /* 0x000000ffff027224 */ /* 0x000fc600078e0a02 */
[----:B------:R-:W-:Y:S01]  /*03d0*/  LEA.HI.SX32 R3, R3, -R34, 0x1b ;  /* 0x8000002203037211 */ /* 0x000fe200078fdaff */
[----:B------:R-:W-:-:S03]  /*03e0*/  IMAD R4, R4, R2, R5 ;  /* 0x0000000204047224 */ /* 0x000fc600078e0205 */
[----:B------:R-:W-:Y:S02]  /*03f0*/  VIMNMX R11, R3, 0x8, PT ;  /* 0x00000008030b7848 */ /* 0x000fe40003fe0100 */
[----:B------:R-:W-:Y:S02]  /*0400*/  IABS R9, R4 ;  /* 0x0000000400097213 */ /* 0x000fe40000000000 */
[----:B------:R-:W-:-:S04]  /*0410*/  IABS R7, R11 ;  /* 0x0000000b00077213 */ /* 0x000fc80000000000 */
[----:B------:R-:W0:Y:S08]  /*0420*/  I2F.RP R0, R7 ;  /* 0x0000000700007306 */ /* 0x000e300000209400 */
[----:B0-----:R-:W0:Y:S02]  /*0430*/  MUFU.RCP R0, R0 ;  /* 0x0000000000007308 */ /* 0x001e240000001000 */
[----:B0-----:R-:W-:-:S06]  /*0440*/  VIADD R3, R0, 0xffffffe ;  /* 0x0ffffffe00037836 */ /* 0x001fcc0000000000 */
[----:B------:R-:W0:Y:S02]  /*0450*/  F2I.FTZ.U32.TRUNC.NTZ R3, R3 ;  /* 0x0000000300037305 */ /* 0x000e24000021f000 */
[----:B0-----:R-:W-:-:S04]  /*0460*/  IMAD.MOV R6, RZ, RZ, -R3 ;  /* 0x000000ffff067224 */ /* 0x001fc800078e0a03 */
[----:B------:R-:W-:Y:S01]  /*0470*/  IMAD.MOV.U32 R2, RZ, RZ, R6 ;  /* 0x000000ffff027224 */ /* 0x000fe200078e0006 */
[----:B------:R-:W-:-:S03]  /*0480*/  IABS R6, R11 ;  /* 0x0000000b00067213 */ /* 0x000fc60000000000 */
[----:B------:R-:W-:Y:S02]  /*0490*/  IMAD R5, R2, R7, RZ ;  /* 0x0000000702057224 */ /* 0x000fe400078e02ff */
[----:B------:R-:W-:Y:S02]  /*04a0*/  IMAD.MOV.U32 R2, RZ, RZ, RZ ;  /* 0x000000ffff027224 */ /* 0x000fe400078e00ff */
[----:B------:R-:W-:Y:S02]  /*04b0*/  IMAD.MOV R0, RZ, RZ, -R6 ;  /* 0x000000ffff007224 */ /* 0x000fe400078e0a06 */
[----:B------:R-:W-:Y:S01]  /*04c0*/  IMAD.HI.U32 R2, R3, R5, R2 ;  /* 0x0000000503027227 */ /* 0x000fe200078e0002 */
[----:B------:R-:W-:Y:S01]  /*04d0*/  MOV R3, 0x400 ;  /* 0x0000040000037802 */ /* 0x000fe20000000f00 */
[----:B------:R-:W0:Y:S03]  /*04e0*/  S2R R5, SR_CgaCtaId ;  /* 0x0000000000057919 */ /* 0x000e260000008800 */
[----:B------:R-:W-:Y:S01]  /*04f0*/  R2UR UR4, R3 ;  /* 0x00000000030472ca */ /* 0x000fe200000e0000 */
[----:B------:R-:W-:-:S04]  /*0500*/  IMAD.HI.U32 R2, R2, R9, RZ ;  /* 0x0000000902027227 */ /* 0x000fc800078e00ff */
[----:B------:R-:W-:-:S05]  /*0510*/  IMAD R0, R2, R0, R9 ;  /* 0x0000000002007224 */ /* 0x000fca00078e0209 */
[----:B------:R-:W-:-:S13]  /*0520*/  ISETP.GT.U32.AND P1, PT, R7, R0, PT ;  /* 0x000000000700720c */ /* 0x000fda0003f24070 */
[----:B------:R-:W-:Y:S02]  /*0530*/  @!P1 IMAD.IADD R0, R0, 0x1, -R7 ;  /* 0x0000000100009824 */ /* 0x000fe400078e0a07 */
[----:B------:R-:W-:Y:S01]  /*0540*/  @!P1 VIADD R2, R2, 0x1 ;  /* 0x0000000102029836 */ /* 0x000fe20000000000 */
[----:B------:R-:W-:Y:S02]  /*0550*/  ISETP.NE.AND P1, PT, R11, RZ, PT ;  /* 0x000000ff0b00720c */ /* 0x000fe40003f25270 */
[----:B------:R-:W-:Y:S02]  /*0560*/  ISETP.GE.U32.AND P0, PT, R0, R7, PT ;  /* 0x000000070000720c */ /* 0x000fe40003f06070 */
[----:B------:R-:W-:Y:S02]  /*0570*/  LOP3.LUT R0, R4, R11, RZ, 0x3c, !PT ;  /* 0x0000000b04007212 */ /* 0x000fe400078e3cff */
[----:B0-----:R-:W-:Y:S02]  /*0580*/  R2UR UR5, R5 ;  /* 0x00000000050572ca */ /* 0x001fe400000e0000 */
[----:B------:R-:W-:-:S07]  /*0590*/  ISETP.GE.AND P2, PT, R0, RZ, PT ;  /* 0x000000ff0000720c */ /* 0x000fce0003f46270 */
[----:B------:R-:W-:Y:S01]  /*05a0*/  @P0 VIADD R2, R2, 0x1 ;  /* 0x0000000102020836 */ /* 0x000fe20000000000 */
[----:B------:R-:W-:-:S03]  /*05b0*/  ISETP.GT.AND P0, PT, R110, 0x1f, PT ;  /* 0x0000001f6e00780c */ /* 0x000fc60003f04270 */
[----:B------:R-:W-:Y:S02]  /*05c0*/  ULEA UR4, UR5, UR4, 0x18 ;  /* 0x0000000405047291 */ /* 0x000fe4000f8ec03f */
[----:B------:R-:W-:Y:S01]  /*05d0*/  @!P2 IMAD.MOV R2, RZ, RZ, -R2 ;  /* 0x000000ffff02a224 */ /* 0x000fe200078e0a02 */
[----:B------:R-:W-:Y:S01]  /*05e0*/  @!P1 LOP3.LUT R2, RZ, R11, RZ, 0x33, !PT ;  /* 0x0000000bff029212 */ /* 0x000fe200078e33ff */
[----:B------:R-:W-:-:S04]  /*05f0*/  ULDC UR5, c[0x0][0x230] ;  /* 0x00008c0000057ab9 */ /* 0x000fc80000000800 */
[----:B------:R-:W-:Y:S02]  /*0600*/  IMAD.MOV R0, RZ, RZ, -R2 ;  /* 0x000000ffff007224 */ /* 0x000fe400078e0a02 */
[----:B------:R-:W-:Y:S02]  /*0610*/  IMAD.SHL.U32 R18, R2, 0x40, RZ ;  /* 0x0000004002127824 */ /* 0x000fe400078e00ff */
[----:B------:R-:W-:-:S03]  /*0620*/  IMAD R0, R11, R0, R4 ;  /* 0x000000000b007224 */ /* 0x000fc600078e0204 */
[----:B------:R-:W-:Y:S01]  /*0630*/  LOP3.LUT R2, R18, R43, RZ, 0xfc, !PT ;  /* 0x0000002b12027212 */ /* 0x000fe200078efcff */
[----:B------:R-:W-:Y:S01]  /*0640*/  IMAD.IADD R34, R34, 0x1, R0 ;  /* 0x0000000122227824 */ /* 0x000fe200078e0200 */
[C-C-:B------:R-:W-:Y:S02]  /*0650*/  LOP3.LUT R3, R18.reuse, 0x2, R43.reuse, 0xfe, !PT ;  /* 0x0000000212037812 */ /* 0x140fe400078efe2b */
[----:B------:R-:W-:Y:S01]  /*0660*/  LOP3.LUT R4, R18, 0x4, R43, 0xfe, !PT ;  /* 0x0000000412047812 */ /* 0x000fe200078efe2b */
[----:B------:R-:W-:Y:S01]  /*0670*/  IMAD R34, R34, 0x20, R111 ;  /* 0x0000002022227824 */ /* 0x000fe200078e026f */
[C-C-:B------:R-:W-:Y:S02]  /*0680*/  LOP3.LUT R5, R18.reuse, 0x6, R43.reuse, 0xfe, !PT ;  /* 0x0000000612057812 */ /* 0x140fe400078efe2b */
[C-C-:B------:R-:W-:Y:S02]  /*0690*/  LOP3.LUT R6, R18.reuse, 0x8, R43.reuse, 0xfe, !PT ;  /* 0x0000000812067812 */ /* 0x140fe400078efe2b */
[----:B------:R-:W-:-:S02]  /*06a0*/  LOP3.LUT R7, R18, 0xa, R43, 0xfe, !PT ;  /* 0x0000000a12077812 */ /* 0x000fc400078efe2b */
[C-C-:B------:R-:W-:Y:S02]  /*06b0*/  LOP3.LUT R8, R18.reuse, 0xc, R43.reuse, 0xfe, !PT ;  /* 0x0000000c12087812 */ /* 0x140fe400078efe2b */
[C-C-:B------:R-:W-:Y:S02]  /*06c0*/  LOP3.LUT R9, R18.reuse, 0xe, R43.reuse, 0xfe, !PT ;  /* 0x0000000e12097812 */ /* 0x140fe400078efe2b */
[C-C-:B------:R-:W-:Y:S02]  /*06d0*/  LOP3.LUT R10, R18.reuse, 0x10, R43.reuse, 0xfe, !PT ;  /* 0x00000010120a7812 */ /* 0x140fe400078efe2b */
[C-C-:B------:R-:W-:Y:S02]  /*06e0*/  LOP3.LUT R11, R18.reuse, 0x12, R43.reuse, 0xfe, !PT ;  /* 0x00000012120b7812 */ /* 0x140fe400078efe2b */
[C-C-:B------:R-:W-:Y:S02]  /*06f0*/  LOP3.LUT R12, R18.reuse, 0x14, R43.reuse, 0xfe, !PT ;  /* 0x00000014120c7812 */ /* 0x140fe400078efe2b */
[----:B------:R-:W-:-:S02]  /*0700*/  LOP3.LUT R13, R18, 0x16, R43, 0xfe, !PT ;  /* 0x00000016120d7812 */ /* 0x000fc400078efe2b */
[C-C-:B------:R-:W-:Y:S02]  /*0710*/  LOP3.LUT R14, R18.reuse, 0x18, R43.reuse, 0xfe, !PT ;  /* 0x00000018120e7812 */ /* 0x140fe400078efe2b */
[C-C-:B------:R-:W-:Y:S02]  /*0720*/  LOP3.LUT R15, R18.reuse, 0x1a, R43.reuse, 0xfe, !PT ;  /* 0x0000001a120f7812 */ /* 0x140fe400078efe2b */
[C-C-:B------:R-:W-:Y:S02]  /*0730*/  LOP3.LUT R16, R18.reuse, 0x1c, R43.reuse, 0xfe, !PT ;  /* 0x0000001c12107812 */ /* 0x140fe400078efe2b */
[----:B------:R-:W-:Y:S02]  /*0740*/  LOP3.LUT R17, R18, 0x1e, R43, 0xfe, !PT ;  /* 0x0000001e12117812 */ /* 0x000fe400078efe2b */
[----:B------:R-:W-:Y:S02]  /*0750*/  LOP3.LUT R0, R36, 0x3f, RZ, 0xc0, !PT ;  /* 0x0000003f24007812 */ /* 0x000fe400078ec0ff */
[----:B------:R-:W-:-:S02]  /*0760*/  LOP3.LUT R18, R2, 0x20, RZ, 0xfc, !PT ;  /* 0x0000002002127812 */ /* 0x000fc400078efcff */
[C---:B------:R-:W-:Y:S02]  /*0770*/  LOP3.LUT R19, R2.reuse, 0x22, RZ, 0xfc, !PT ;  /* 0x0000002202137812 */ /* 0x040fe400078efcff */
[C---:B------:R-:W-:Y:S02]  /*0780*/  LOP3.LUT R20, R2.reuse, 0x24, RZ, 0xfc, !PT ;  /* 0x0000002402147812 */ /* 0x040fe400078efcff */
[C---:B------:R-:W-:Y:S02]  /*0790*/  LOP3.LUT R21, R2.reuse, 0x26, RZ, 0xfc, !PT ;  /* 0x0000002602157812 */ /* 0x040fe400078efcff */
[C---:B------:R-:W-:Y:S02]  /*07a0*/  LOP3.LUT R22, R2.reuse, 0x28, RZ, 0xfc, !PT ;  /* 0x0000002802167812 */ /* 0x040fe400078efcff */
[C---:B------:R-:W-:Y:S02]  /*07b0*/  LOP3.LUT R23, R2.reuse, 0x2a, RZ, 0xfc, !PT ;  /* 0x0000002a02177812 */ /* 0x040fe400078efcff */
        /* <DEDUP_REMOVED lines=9> */
[----:B------:R-:W-:Y:S01]  /*0850*/  LOP3.LUT R33, R2, 0x3e, RZ, 0xfc, !PT ;  /* 0x0000003e02217812 */ /* 0x000fe200078efcff */
[----:B------:R-:W-:Y:S06]  /*0860*/  @P0 BRA `(.L_x_0) ;  /* 0x00000000002c0947 */ /* 0x000fec0003800000 */
[C---:B------:R-:W-:Y:S01]  /*0870*/  IMAD.SHL.U32 R35, R36.reuse, 0x40, RZ ;  /* 0x0000004024237824 */ /* 0x040fe200078e00ff */
[----:B------:R-:W-:Y:S01]  /*0880*/  CS2R R96, SRZ ;  /* 0x0000000000607805 */ /* 0x000fe2000001ff00 */
[----:B------:R-:W-:Y:S01]  /*0890*/  IMAD.SHL.U32 R36, R36, 0x8, RZ ;  /* 0x0000000824247824 */ /* 0x000fe200078e00ff */
[----:B------:R-:W-:Y:S02]  /*08a0*/  CS2R R98, SRZ ;  /* 0x0000000000627805 */ /* 0x000fe4000001ff00 */
[----:B------:R-:W-:Y:S02]  /*08b0*/  CS2R R80, SRZ ;  /* 0x0000000000507805 */ /* 0x000fe4000001ff00 */
[----:B------:R-:W-:Y:S02]  /*08c0*/  CS2R R82, SRZ ;  /* 0x0000000000527805 */ /* 0x000fe4000001ff00 */
[----:B------:R-:W-:Y:S02]  /*08d0*/  CS2R R88, SRZ ;  /* 0x0000000000587805 */ /* 0x000fe4000001ff00 */
[----:B------:R-:W-:-:S02]  /*08e0*/  CS2R R90, SRZ ;  /* 0x00000000005a7805 */ /* 0x000fc4000001ff00 */
[----:B------:R-:W-:Y:S02]  /*08f0*/  CS2R R64, SRZ ;  /* 0x0000000000407805 */ /* 0x000fe4000001ff00 */
[----:B------:R-:W-:Y:S01]  /*0900*/  CS2R R66, SRZ ;  /* 0x0000000000427805 */ /* 0x000fe2000001ff00 */
[----:B------:R-:W-:Y:S06]  /*0910*/  BRA `(.L_x_1) ;  /* 0x0000003400cc7947 */ /* 0x000fec0003800000 */
.L_x_0:
[----:B------:R-:W-:Y:S01]  /*0920*/  IABS R78, R57 ;  /* 0x00000039004e7213 */ /* 0x000fe20000000000 */
[----:B------:R-:W-:Y:S01]  /*0930*/  ULDC UR8, c[0x0][0x234] ;  /* 0x00008d0000087ab9 */ /* 0x000fe20000000800 */
[----:B------:R-:W-:Y:S01]  /*0940*/  IABS R84, R56 ;  /* 0x0000003800547213 */ /* 0x000fe20000000000 */
[----:B------:R-:W-:Y:S01]  /*0950*/  ULDC.64 UR10, c[0x0][0x210] ;  /* 0x00008400000a7ab9 */ /* 0x000fe20000000a00 */
[----:B------:R-:W0:Y:S01]  /*0960*/  I2F.RP R35, R78 ;  /* 0x0000004e00237306 */ /* 0x000e220000209400 */
[----:B------:R-:W-:Y:S01]  /*0970*/  IABS R48, R33 ;  /* 0x0000002100307213 */ /* 0x000fe20000000000 */
[----:B------:R-:W1:Y:S01]  /*0980*/  LDC R112, c[0x0][0x23c] ;  /* 0x00008f00ff707b82 */ /* 0x000e620000000800 */
[----:B------:R-:W-:Y:S02]  /*0990*/  IABS R50, R31 ;  /* 0x0000001f00327213 */ /* 0x000fe40000000000 */
[----:B------:R-:W-:Y:S02]  /*09a0*/  CS2R R100, SRZ ;  /* 0x0000000000647805 */ /* 0x000fe4000001ff00 */
[----:B------:R-:W-:-:S02]  /*09b0*/  IABS R51, R30 ;  /* 0x0000001e00337213 */ /* 0x000fc40000000000 */
[----:B------:R-:W-:Y:S02]  /*09c0*/  CS2R R102, SRZ ;  /* 0x0000000000667805 */ /* 0x000fe4000001ff00 */
[----:B------:R-:W-:Y:S01]  /*09d0*/  IABS R52, R28 ;  /* 0x0000001c00347213 */ /* 0x000fe20000000000 */
[----:B------:R-:W2:Y:S01]  /*09e0*/  I2F.RP R37, R84 ;  /* 0x0000005400257306 */ /* 0x000ea20000209400 */
[----:B------:R-:W-:Y:S02]  /*09f0*/  IABS R54, R27 ;  /* 0x0000001b00367213 */ /* 0x000fe40000000000 */
[----:B------:R-:W-:Y:S02]  /*0a00*/  CS2R R96, SRZ ;  /* 0x0000000000607805 */ /* 0x000fe4000001ff00 */
[----:B------:R-:W-:Y:S02]  /*0a10*/  IABS R58, R26 ;  /* 0x0000001a003a7213 */ /* 0x000fe40000000000 */
[----:B------:R-:W-:-:S02]  /*0a20*/  CS2R R98, SRZ ;  /* 0x0000000000627805 */ /* 0x000fc4000001ff00 */
[----:B------:R-:W-:Y:S02]  /*0a30*/  IABS R59, R24 ;  /* 0x00000018003b7213 */ /* 0x000fe40000000000 */
[----:B------:R-:W-:Y:S02]  /*0a40*/  CS2R R92, SRZ ;  /* 0x00000000005c7805 */ /* 0x000fe4000001ff00 */
[----:B------:R-:W-:Y:S01]  /*0a50*/  IABS R60, R23 ;  /* 0x00000017003c7213 */ /* 0x000fe20000000000 */
[----:B0-----:R-:W0:Y:S01]  /*0a60*/  MUFU.RCP R35, R35 ;  /* 0x0000002300237308 */ /* 0x001e220000001000 */
[----:B------:R-:W-:Y:S02]  /*0a70*/  IABS R61, R22 ;  /* 0x00000016003d7213 */ /* 0x000fe40000000000 */
[----:B------:R-:W-:Y:S02]  /*0a80*/  CS2R R94, SRZ ;  /* 0x00000000005e7805 */ /* 0x000fe4000001ff00 */
[----:B------:R-:W-:-:S02]  /*0a90*/  IABS R62, R21 ;  /* 0x00000015003e7213 */ /* 0x000fc40000000000 */
[----:B------:R-:W-:Y:S02]  /*0aa0*/  CS2R R88, SRZ ;  /* 0x0000000000587805 */ /* 0x000fe4000001ff00 */
[----:B------:R-:W-:Y:S02]  /*0ab0*/  IABS R63, R20 ;  /* 0x00000014003f7213 */ /* 0x000fe40000000000 */
[----:B------:R-:W-:Y:S02]  /*0ac0*/  CS2R R90, SRZ ;  /* 0x00000000005a7805 */ /* 0x000fe4000001ff00 */
[----:B------:R-:W-:Y:S01]  /*0ad0*/  IABS R64, R18 ;  /* 0x0000001200407213 */ /* 0x000fe20000000000 */
[----:B--2---:R-:W2:Y:S01]  /*0ae0*/  MUFU.RCP R37, R37 ;  /* 0x0000002500257308 */ /* 0x004ea20000001000 */
[----:B------:R-:W-:Y:S01]  /*0af0*/  IABS R66, R17 ;  /* 0x0000001100427213 */ /* 0x000fe20000000000 */
[----:B-1----:R-:W-:Y:S01]  /*0b00*/  IMAD R111, R111, R112, RZ ;  /* 0x000000706f6f7224 */ /* 0x002fe200078e02ff */
[----:B------:R-:W-:-:S02]  /*0b10*/  IABS R68, R16 ;  /* 0x0000001000447213 */ /* 0x000fc40000000000 */
[----:B------:R-:W-:Y:S02]  /*0b20*/  CS2R R86, SRZ ;  /* 0x0000000000567805 */ /* 0x000fe4000001ff00 */
[----:B------:R-:W-:Y:S01]  /*0b30*/  IABS R69, R14 ;  /* 0x0000000e00457213 */ /* 0x000fe20000000000 */
[----:B------:R-:W-:Y:S01]  /*0b40*/  IMAD.SHL.U32 R112, R112, 0x20, RZ ;  /* 0x0000002070707824 */ /* 0x000fe200078e00ff */
[----:B------:R-:W-:Y:S01]  /*0b50*/  IABS R70, R13 ;  /* 0x0000000d00467213 */ /* 0x000fe20000000000 */
[----:B0-----:R-:W-:Y:S01]  /*0b60*/  VIADD R44, R35, 0xffffffe ;  /* 0x0ffffffe232c7836 */ /* 0x001fe20000000000 */
[----:B------:R-:W-:Y:S02]  /*0b70*/  IABS R71, R12 ;  /* 0x0000000c00477213 */ /* 0x000fe40000000000 */
[----:B------:R-:W-:Y:S01]  /*0b80*/  IABS R72, R11 ;  /* 0x0000000b00487213 */ /* 0x000fe20000000000 */
[----:B------:R0:W1:Y:S01]  /*0b90*/  F2I.FTZ.U32.TRUNC.NTZ R45, R44 ;  /* 0x0000002c002d7305 */ /* 0x000062000021f000 */
[----:B------:R-:W-:-:S02]  /*0ba0*/  IABS R73, R10 ;  /* 0x0000000a00497213 */ /* 0x000fc40000000000 */
[----:B------:R-:W-:Y:S01]  /*0bb0*/  IABS R74, R8 ;  /* 0x00000008004a7213 */ /* 0x000fe20000000000 */
[----:B--2---:R-:W-:Y:S01]  /*0bc0*/  VIADD R46, R37, 0xffffffe ;  /* 0x0ffffffe252e7836 */ /* 0x004fe20000000000 */
[----:B------:R-:W-:Y:S02]  /*0bd0*/  IABS R76, R7 ;  /* 0x00000007004c7213 */ /* 0x000fe40000000000 */
[----:B------:R-:W-:Y:S01]  /*0be0*/  IABS R82, R2 ;  /* 0x0000000200527213 */ /* 0x000fe20000000000 */
[----:B------:R2:W3:Y:S01]  /*0bf0*/  F2I.FTZ.U32.TRUNC.NTZ R47, R46 ;  /* 0x0000002e002f7305 */ /* 0x0004e2000021f000 */
[----:B0-----:R-:W-:Y:S01]  /*0c00*/  IMAD.MOV.U32 R44, RZ, RZ, RZ ;  /* 0x000000ffff2c7224 */ /* 0x001fe200078e00ff */
[----:B------:R-:W-:Y:S02]  /*0c10*/  IABS R80, R4 ;  /* 0x0000000400507213 */ /* 0x000fe40000000000 */
[----:B------:R-:W-:Y:S01]  /*0c20*/  IABS R81, R3 ;  /* 0x0000000300517213 */ /* 0x000fe20000000000 */
[----:B-1----:R-:W-:-:S02]  /*0c30*/  IMAD.MOV R49, RZ, RZ, -R45 ;  /* 0x000000ffff317224 */ /* 0x002fc400078e0a2d */
[----:B--2---:R-:W-:Y:S02]  /*0c40*/  IMAD.MOV.U32 R46, RZ, RZ, RZ ;  /* 0x000000ffff2e7224 */ /* 0x004fe400078e00ff */
[----:B------:R-:W-:-:S04]  /*0c50*/  IMAD R49, R49, R78, RZ ;  /* 0x0000004e31317224 */ /* 0x000fc800078e02ff */
[----:B------:R-:W-:Y:S01]  /*0c60*/  IMAD.HI.U32 R45, R45, R49, R44 ;  /* 0x000000312d2d7227 */ /* 0x000fe200078e002c */
[----:B------:R-:W-:-:S03]  /*0c70*/  IABS R44, R32 ;  /* 0x00000020002c7213 */ /* 0x000fc60000000000 */
[----:B---3--:R-:W-:Y:S02]  /*0c80*/  IMAD.MOV R77, RZ, RZ, -R47 ;  /* 0x000000ffff4d7224 */ /* 0x008fe400078e0a2f */
[----:B------:R-:W-:-:S04]  /*0c90*/  IMAD.HI.U32 R35, R45, R48, RZ ;  /* 0x000000302d237227 */ /* 0x000fc800078e00ff */
[----:B------:R-:W-:Y:S02]  /*0ca0*/  IMAD R77, R77, R84, RZ ;  /* 0x000000544d4d7224 */ /* 0x000fe400078e02ff */
[----:B------:R-:W-:-:S04]  /*0cb0*/  IMAD.HI.U32 R37, R45, R44, RZ ;  /* 0x0000002c2d257227 */ /* 0x000fc800078e00ff */
[----:B------:R-:W-:Y:S02]  /*0cc0*/  IMAD.MOV R35, RZ, RZ, -R35 ;  /* 0x000000ffff237224 */ /* 0x000fe400078e0a23 */
[----:B------:R-:W-:-:S04]  /*0cd0*/  IMAD.HI.U32 R77, R47, R77, R46 ;  /* 0x0000004d2f4d7227 */ /* 0x000fc800078e002e */
[----:B------:R-:W-:Y:S02]  /*0ce0*/  IMAD.MOV.U32 R47, RZ, RZ, R50 ;  /* 0x000000ffff2f7224 */ /* 0x000fe400078e0032 */
[----:B------:R-:W-:Y:S02]  /*0cf0*/  IMAD.MOV R49, RZ, RZ, -R37 ;  /* 0x000000ffff317224 */ /* 0x000fe400078e0a25 */
[C---:B------:R-:W-:Y:S02]  /*0d00*/  IMAD R37, R78.reuse, R35, R48 ;  /* 0x000000234e257224 */ /* 0x040fe400078e0230 */
[----:B------:R-:W-:Y:S01]  /*0d10*/  IMAD.MOV.U32 R50, RZ, RZ, R51 ;  /* 0x000000ffff327224 */ /* 0x000fe200078e0033 */
[----:B------:R-:W-:Y:S01]  /*0d20*/  IABS R51, R29 ;  /* 0x0000001d00337213 */ /* 0x000fe20000000000 */
[----:B------:R-:W-:Y:S01]  /*0d30*/  IMAD.HI.U32 R35, R45, R47, RZ ;  /* 0x0000002f2d237227 */ /* 0x000fe200078e00ff */
[----:B------:R-:W-:-:S03]  /*0d40*/  ISETP.GT.U32.AND P4, PT, R78, R37, PT ;  /* 0x000000254e00720c */ /* 0x000fc60003f84070 */
[----:B------:R-:W-:-:S04]  /*0d50*/  IMAD.HI.U32 R46, R45, R50, RZ ;  /* 0x000000322d2e7227 */ /* 0x000fc800078e00ff */
[----:B------:R-:W-:Y:S02]  /*0d60*/  IMAD.MOV R48, RZ, RZ, -R35 ;  /* 0x000000ffff307224 */ /* 0x000fe400078e0a23 */
[C---:B------:R-:W-:Y:S02]  /*0d70*/  IMAD R44, R78.reuse, R49, R44 ;  /* 0x000000314e2c7224 */ /* 0x040fe400078e022c */
[----:B------:R-:W-:Y:S02]  /*0d80*/  IMAD.MOV R49, RZ, RZ, -R46 ;  /* 0x000000ffff317224 */ /* 0x000fe400078e0a2e */
[C---:B------:R-:W-:Y:S01]  /*0d90*/  IMAD R46, R78.reuse, R48, R47 ;  /* 0x000000304e2e7224 */ /* 0x040fe200078e022f */
[----:B------:R-:W-:Y:S01]  /*0da0*/  ISETP.GT.U32.AND P2, PT, R78, R44, PT ;  /* 0x0000002c4e00720c */ /* 0x000fe20003f44070 */
[----:B------:R-:W-:-:S03]  /*0db0*/  IMAD.HI.U32 R48, R45, R52, RZ ;  /* 0x000000342d307227 */ /* 0x000fc600078e00ff */
[----:B------:R-:W-:Y:S01]  /*0dc0*/  ISETP.GT.U32.AND P3, PT, R78, R46, PT ;  /* 0x0000002e4e00720c */ /* 0x000fe20003f64070 */
[----:B------:R-:W-:-:S04]  /*0dd0*/  IMAD.HI.U32 R35, R45, R51, RZ ;  /* 0x000000332d237227 */ /* 0x000fc800078e00ff */
[----:B------:R-:W-:Y:S01]  /*0de0*/  IMAD R47, R78, R49, R50 ;  /* 0x000000314e2f7224 */ /* 0x000fe200078e0232 */
[----:B------:R-:W-:Y:S01]  /*0df0*/  IABS R50, R25 ;  /* 0x0000001900327213 */ /* 0x000fe20000000000 */
[----:B------:R-:W-:-:S03]  /*0e00*/  IMAD.HI.U32 R49, R45, R54, RZ ;  /* 0x000000362d317227 */ /* 0x000fc600078e00ff */
[C---:B------:R-:W-:Y:S01]  /*0e10*/  ISETP.GT.U32.AND P0, PT, R78.reuse, R47, PT ;  /* 0x0000002f4e00720c */ /* 0x040fe20003f04070 */
[----:B------:R-:W-:Y:S02]  /*0e20*/  IMAD.MOV R53, RZ, RZ, -R48 ;  /* 0x000000ffff357224 */ /* 0x000fe400078e0a30 */
[----:B------:R-:W-:Y:S02]  /*0e30*/  IMAD.MOV R35, RZ, RZ, -R35 ;  /* 0x000000ffff237224 */ /* 0x000fe400078e0a23 */
[----:B------:R-:W-:Y:S02]  /*0e40*/  IMAD.MOV R55, RZ, RZ, -R49 ;  /* 0x000000ffff377224 */ /* 0x000fe400078e0a31 */
[C---:B------:R-:W-:Y:S02]  /*0e50*/  IMAD R49, R78.reuse, R53, R52 ;  /* 0x000000354e317224 */ /* 0x040fe400078e0234 */
[C---:B------:R-:W-:Y:S02]  /*0e60*/  IMAD R48, R78.reuse, R35, R51 ;  /* 0x000000234e307224 */ /* 0x040fe400078e0233 */
[----:B------:R-:W-:Y:S01]  /*0e70*/  IMAD.MOV.U32 R52, RZ, RZ, R50 ;  /* 0x000000ffff347224 */ /* 0x000fe200078e0032 */
[C---:B------:R-:W-:Y:S01]  /*0e80*/  ISETP.GT.U32.AND P1, PT, R78.reuse, R49, PT ;  /* 0x000000314e00720c */ /* 0x040fe20003f24070 */
[----:B------:R-:W-:Y:S01]  /*0e90*/  IMAD.HI.U32 R35, R45, R58, RZ ;  /* 0x0000003a2d237227 */ /* 0x000fe200078e00ff */
[----:B------:R-:W-:-:S03]  /*0ea0*/  ISETP.GT.U32.AND P6, PT, R78, R48, PT ;  /* 0x000000304e00720c */ /* 0x000fc60003fc4070 */
[----:B------:R-:W-:-:S04]  /*0eb0*/  IMAD.HI.U32 R51, R45, R52, RZ ;  /* 0x000000342d337227 */ /* 0x000fc800078e00ff */
[----:B------:R-:W-:Y:S02]  /*0ec0*/  IMAD.MOV R53, RZ, RZ, -R35 ;  /* 0x000000ffff357224 */ /* 0x000fe400078e0a23 */
[----:B------:R-:W-:Y:S02]  /*0ed0*/  IMAD R50, R78, R55, R54 ;  /* 0x000000374e327224 */ /* 0x000fe400078e0236 */
        /* <DEDUP_REMOVED lines=9> */
[----:B------:R-:W-:Y:S02]  /*0f70*/  IMAD.MOV.U32 R59, RZ, RZ, R62 ;  /* 0x000000ffff3b7224 */ /* 0x000fe400078e003e */
[----:B------:R-:W-:Y:S02]  /*0f80*/  IMAD.MOV R58, RZ, RZ, -R54 ;  /* 0x000000ffff3a7224 */ /* 0x000fe400078e0a36 */
[----:B------:R-:W-:Y:S01]  /*0f90*/  IMAD.MOV.U32 R62, RZ, RZ, R63 ;  /* 0x000000ffff3e7224 */ /* 0x000fe200078e003f */
[----:B------:R-:W-:Y:S01]  /*0fa0*/  IABS R63, R19 ;  /* 0x00000013003f7213 */ /* 0x000fe20000000000 */
[----:B------:R-:W-:-:S04]  /*0fb0*/  IMAD.HI.U32 R35, R45, R59, RZ ;  /* 0x0000003b2d237227 */ /* 0x000fc800078e00ff */
[C---:B------:R-:W-:Y:S02]  /*0fc0*/  IMAD R54, R78.reuse, R55, R60 ;  /* 0x000000374e367224 */ /* 0x040fe400078e023c */
[----:B------:R-:W-:Y:S02]  /*0fd0*/  IMAD R55, R78, R58, R61 ;  /* 0x0000003a4e377224 */ /* 0x000fe400078e023d */
[----:B------:R-:W-:-:S04]  /*0fe0*/  IMAD.HI.U32 R58, R45, R62, RZ ;  /* 0x0000003e2d3a7227 */ /* 0x000fc800078e00ff */
[----:B------:R-:W-:Y:S02]  /*0ff0*/  IMAD.MOV R60, RZ, RZ, -R35 ;  /* 0x000000ffff3c7224 */ /* 0x000fe400078e0a23 */
[----:B------:R-:W-:Y:S02]  /*1000*/  IMAD.MOV R61, RZ, RZ, -R58 ;  /* 0x000000ffff3d7224 */ /* 0x000fe400078e0a3a */
[----:B------:R-:W-:Y:S02]  /*1010*/  IMAD R58, R78, R60, R59 ;  /* 0x0000003c4e3a7224 */ /* 0x000fe400078e023b */
[----:B------:R-:W-:-:S04]  /*1020*/  IMAD.HI.U32 R60, R45, R64, RZ ;  /* 0x000000402d3c7227 */ /* 0x000fc800078e00ff */
[----:B------:R-:W-:-:S04]  /*1030*/  IMAD.HI.U32 R35, R45, R63, RZ ;  /* 0x0000003f2d237227 */ /* 0x000fc800078e00ff */
[----:B------:R-:W-:Y:S01]  /*1040*/  IMAD R59, R78, R61, R62 ;  /* 0x0000003d4e3b7224 */ /* 0x000fe200078e023e */
[----:B------:R-:W-:Y:S01]  /*1050*/  IABS R62, R15 ;  /* 0x0000000f003e7213 */ /* 0x000fe20000000000 */
[----:B------:R-:W-:-:S04]  /*1060*/  IMAD.HI.U32 R61, R45, R66, RZ ;  /* 0x000000422d3d7227 */ /* 0x000fc800078e00ff */
[----:B------:R-:W-:Y:S02]  /*1070*/  IMAD.MOV R65, RZ, RZ, -R60 ;  /* 0x000000ffff417224 */ /* 0x000fe400078e0a3c */
[----:B------:R-:W-:Y:S02]  /*1080*/  IMAD.MOV R35, RZ, RZ, -R35 ;  /* 0x000000ffff237224 */ /* 0x000fe400078e0a23 */
[----:B------:R-:W-:Y:S02]  /*1090*/  IMAD.MOV R67, RZ, RZ, -R61 ;  /* 0x000000ffff437224 */ /* 0x000fe400078e0a3d */
[C---:B------:R-:W-:Y:S02]  /*10a0*/  IMAD R61, R78.reuse, R65, R64 ;  /* 0x000000414e3d7224 */ /* 0x040fe400078e0240 */
[----:B------:R-:W-:Y:S02]  /*10b0*/  IMAD R60, R78, R35, R63 ;  /* 0x000000234e3c7224 */ /* 0x000fe400078e023f */
[----:B------:R-:W-:-:S02]  /*10c0*/  IMAD.MOV.U32 R64, RZ, RZ, R62 ;  /* 0x000000ffff407224 */ /* 0x000fc400078e003e */
[----:B------:R-:W-:-:S04]  /*10d0*/  IMAD.HI.U32 R35, R45, R68, RZ ;  /* 0x000000442d237227 */ /* 0x000fc800078e00ff */
        /* <DEDUP_REMOVED lines=21> */
[----:B------:R-:W-:-:S04]  /*1230*/  IMAD.HI.U32 R35, R45, R73, RZ ;  /* 0x000000492d237227 */ /* 0x000fc800078e00ff */
[----:B------:R-:W-:Y:S02]  /*1240*/  IMAD.MOV R71, RZ, RZ, -R68 ;  /* 0x000000ffff477224 */ /* 0x000fe400078e0a44 */
[----:B------:R-:W-:Y:S02]  /*1250*/  IMAD R68, R78, R70, R69 ;  /* 0x000000464e447224 */ /* 0x000fe400078e0245 */
[----:B------:R-:W-:-:S04]  /*1260*/  IMAD.HI.U32 R70, R45, R74, RZ ;  /* 0x0000004a2d467227 */ /* 0x000fc800078e00ff */
[----:B------:R-:W-:Y:S02]  /*1270*/  IMAD.MOV R35, RZ, RZ, -R35 ;  /* 0x000000ffff237224 */ /* 0x000fe400078e0a23 */
[----:B------:R-:W-:Y:S01]  /*1280*/  IMAD R69, R78, R71, R72 ;  /* 0x000000474e457224 */ /* 0x000fe200078e0248 */
[----:B------:R-:W-:Y:S01]  /*1290*/  IABS R72, R6 ;  /* 0x0000000600487213 */ /* 0x000fe20000000000 */
[----:B------:R-:W-:Y:S02]  /*12a0*/  IMAD.MOV R75, RZ, RZ, -R70 ;  /* 0x000000ffff4b7224 */ /* 0x000fe400078e0a46 */
[----:B------:R-:W-:-:S04]  /*12b0*/  IMAD.HI.U32 R71, R45, R76, RZ ;  /* 0x0000004c2d477227 */ /* 0x000fc800078e00ff */
[----:B------:R-:W-:Y:S02]  /*12c0*/  IMAD R70, R78, R35, R73 ;  /* 0x000000234e467224 */ /* 0x000fe400078e0249 */
[----:B------:R-:W-:-:S04]  /*12d0*/  IMAD.HI.U32 R73, R45, R82, RZ ;  /* 0x000000522d497227 */ /* 0x000fc800078e00ff */
[----:B------:R-:W-:Y:S02]  /*12e0*/  IMAD.MOV R79, RZ, RZ, -R71 ;  /* 0x000000ffff4f7224 */ /* 0x000fe400078e0a47 */
[----:B------:R-:W-:Y:S02]  /*12f0*/  IMAD.MOV R83, RZ, RZ, -R73 ;  /* 0x000000ffff537224 */ /* 0x000fe400078e0a49 */
[C---:B------:R-:W-:Y:S02]  /*1300*/  IMAD R71, R78.reuse, R75, R74 ;  /* 0x0000004b4e477224 */ /* 0x040fe400078e024a */
[----:B------:R-:W-:Y:S02]  /*1310*/  IMAD.MOV.U32 R75, RZ, RZ, R72 ;  /* 0x000000ffff4b7224 */ /* 0x000fe400078e0048 */
[C---:B------:R-:W-:Y:S01]  /*1320*/  IMAD R72, R78.reuse, R79, R76 ;  /* 0x0000004f4e487224 */ /* 0x040fe200078e024c */
[----:B------:R-:W-:Y:S01]  /*1330*/  IABS R79, R5 ;  /* 0x00000005004f7213 */ /* 0x000fe20000000000 */
[----:B------:R-:W-:-:S02]  /*1340*/  IMAD R76, R78, R83, R82 ;  /* 0x000000534e4c7224 */ /* 0x000fc400078e0252 */
[--C-:B------:R-:W-:Y:S01]  /*1350*/  @!P4 IMAD.IADD R37, R37, 0x1, -R78.reuse ;  /* 0x000000012525c824 */ /* 0x100fe200078e0a4e */
[----:B------:R-:W-:Y:S01]  /*1360*/  ISETP.GT.U32.AND P4, PT, R78, R51, PT ;  /* 0x000000334e00720c */ /* 0x000fe20003f84070 */
[--C-:B------:R-:W-:Y:S01]  /*1370*/  @!P2 IMAD.IADD R44, R44, 0x1, -R78.reuse ;  /* 0x000000012c2ca824 */ /* 0x100fe200078e0a4e */
[----:B------:R-:W-:Y:S01]  /*1380*/  ISETP.GT.U32.AND P5, PT, R78, R76, PT ;  /* 0x0000004c4e00720c */ /* 0x000fe20003fa4070 */
[--C-:B------:R-:W-:Y:S02]  /*1390*/  @!P0 IMAD.IADD R47, R47, 0x1, -R78.reuse ;  /* 0x000000012f2f8824 */ /* 0x100fe400078e0a4e */
[--C-:B------:R-:W-:Y:S01]  /*13a0*/  @!P3 IMAD.IADD R46, R46, 0x1, -R78.reuse ;  /* 0x000000012e2eb824 */ /* 0x100fe200078e0a4e */
[----:B------:R-:W-:Y:S01]  /*13b0*/  ISETP.GT.U32.AND P0, PT, R78, R44, PT ;  /* 0x0000002c4e00720c */ /* 0x000fe20003f04070 */
[--C-:B------:R-:W-:Y:S01]  /*13c0*/  @!P6 IMAD.IADD R48, R48, 0x1, -R78.reuse ;  /* 0x000000013030e824 */ /* 0x100fe200078e0a4e */
[C---:B------:R-:W-:Y:S01]  /*13d0*/  ISETP.GT.U32.AND P3, PT, R78.reuse, R37, PT ;  /* 0x000000254e00720c */ /* 0x040fe20003f64070 */
[----:B------:R-:W-:Y:S01]  /*13e0*/  @!P1 IMAD.IADD R49, R49, 0x1, -R78 ;  /* 0x0000000131319824 */ /* 0x000fe200078e0a4e */
[----:B------:R-:W-:Y:S01]  /*13f0*/  ISETP.GT.U32.AND P1, PT, R78, R46, PT ;  /* 0x0000002e4e00720c */ /* 0x000fe20003f24070 */
[----:B------:R-:W-:-:S04]  /*1400*/  IMAD.HI.U32 R35, R45, R75, RZ ;  /* 0x0000004b2d237227 */ /* 0x000fc800078e00ff */
[--C-:B------:R-:W-:Y:S01]  /*1410*/  @!P5 IMAD.IADD R76, R76, 0x1, -R78.reuse ;  /* 0x000000014c4cd824 */ /* 0x100fe200078e0a4e */
[C---:B------:R-:W-:Y:S01]  /*1420*/  ISETP.GT.U32.AND P5, PT, R78.reuse, R50, PT ;  /* 0x000000324e00720c */ /* 0x040fe20003fa4070 */
[--C-:B------:R-:W-:Y:S01]  /*1430*/  @!P4 IMAD.IADD R51, R51, 0x1, -R78.reuse ;  /* 0x000000013333c824 */ /* 0x100fe200078e0a4e */
[----:B------:R-:W-:Y:S01]  /*1440*/  ISETP.GT.U32.AND P4, PT, R78, R48, PT ;  /* 0x000000304e00720c */ /* 0x000fe20003f84070 */
[--C-:B------:R-:W-:Y:S01]  /*1450*/  @!P0 IMAD.IADD R44, R44, 0x1, -R78.reuse ;  /* 0x000000012c2c8824 */ /* 0x100fe200078e0a4e */
[C---:B------:R-:W-:Y:S01]  /*1460*/  ISETP.GT.U32.AND P2, PT, R78.reuse, R76, PT ;  /* 0x0000004c4e00720c */ /* 0x040fe20003f44070 */
[--C-:B------:R-:W-:Y:S01]  /*1470*/  @!P3 IMAD.IADD R37, R37, 0x1, -R78.reuse ;  /* 0x000000012525b824 */ /* 0x100fe200078e0a4e */
[----:B------:R-:W-:Y:S01]  /*1480*/  ISETP.GT.U32.AND P0, PT, R78, R52, PT ;  /* 0x000000344e00720c */ /* 0x000fe20003f04070 */
[----:B------:R-:W-:Y:S01]  /*1490*/  @!P1 IMAD.IADD R46, R46, 0x1, -R78 ;  /* 0x000000012e2e9824 */ /* 0x000fe200078e0a4e */
[C---:B------:R-:W-:Y:S01]  /*14a0*/  ISETP.GT.U32.AND P1, PT, R78.reuse, R53, PT ;  /* 0x000000354e00720c */ /* 0x040fe20003f24070 */
[----:B------:R-:W-:Y:S01]  /*14b0*/  IMAD.MOV R73, RZ, RZ, -R35 ;  /* 0x000000ffff497224 */ /* 0x000fe200078e0a23 */
[----:B------:R-:W-:Y:S01]  /*14c0*/  ISETP.GT.U32.AND P6, PT, R78, R51, PT ;  /* 0x000000334e00720c */ /* 0x000fe20003fc4070 */
[----:B------:R-:W-:-:S04]  /*14d0*/  IMAD.HI.U32 R35, R45, R79, RZ ;  /* 0x0000004f2d237227 */ /* 0x000fc800078e00ff */
[--C-:B------:R-:W-:Y:S01]  /*14e0*/  @!P5 IMAD.IADD R50, R50, 0x1, -R78.reuse ;  /* 0x000000013232d824 */ /* 0x100fe200078e0a4e */
[----:B------:R-:W-:Y:S01]  /*14f0*/  ISETP.GT.U32.AND P5, PT, R78, R47, PT ;  /* 0x0000002f4e00720c */ /* 0x000fe20003fa4070 */
[--C-:B------:R-:W-:Y:S01]  /*1500*/  @!P2 IMAD.IADD R76, R76, 0x1, -R78.reuse ;  /* 0x000000014c4ca824 */ /* 0x100fe200078e0a4e */
[----:B------:R-:W-:Y:S01]  /*1510*/  ISETP.GT.U32.AND P2, PT, R78, R49, PT ;  /* 0x000000314e00720c */ /* 0x000fe20003f44070 */
[--C-:B------:R-:W-:Y:S01]  /*1520*/  @!P4 IMAD.IADD R48, R48, 0x1, -R78.reuse ;  /* 0x000000013030c824 */ /* 0x100fe200078e0a4e */
[----:B------:R-:W-:Y:S01]  /*1530*/  ISETP.GT.U32.AND P4, PT, R78, R55, PT ;  /* 0x000000374e00720c */ /* 0x000fe20003f84070 */
[--C-:B------:R-:W-:Y:S01]  /*1540*/  @!P0 IMAD.IADD R52, R52, 0x1, -R78.reuse ;  /* 0x0000000134348824 */ /* 0x100fe200078e0a4e */
[C---:B------:R-:W-:Y:S01]  /*1550*/  ISETP.GT.U32.AND P0, PT, R78.reuse, R61, PT ;  /* 0x0000003d4e00720c */ /* 0x040fe20003f04070 */
[--C-:B------:R-:W-:Y:S01]  /*1560*/  @!P1 IMAD.IADD R53, R53, 0x1, -R78.reuse ;  /* 0x0000000135359824 */ /* 0x100fe200078e0a4e */
[C---:B------:R-:W-:Y:S01]  /*1570*/  ISETP.GT.U32.AND P3, PT, R78.reuse, R50, PT ;  /* 0x000000324e00720c */ /* 0x040fe20003f64070 */
[----:B------:R-:W-:Y:S01]  /*1580*/  @!P6 IMAD.IADD R51, R51, 0x1, -R78 ;  /* 0x000000013333e824 */ /* 0x000fe200078e0a4e */
[C---:B------:R-:W-:Y:S01]  /*1590*/  ISETP.GT.U32.AND P1, PT, R78.reuse, R62, PT ;  /* 0x0000003e4e00720c */ /* 0x040fe20003f24070 */
[----:B------:R-:W-:Y:S01]  /*15a0*/  IMAD.HI.U32 R74, R45, R80, RZ ;  /* 0x000000502d4a7227 */ /* 0x000fe200078e00ff */
[----:B------:R-:W-:-:S03]  /*15b0*/  ISETP.GT.U32.AND P6, PT, R78, R60, PT ;  /* 0x0000003c4e00720c */ /* 0x000fc60003fc4070 */
[--C-:B------:R-:W-:Y:S01]  /*15c0*/  @!P5 IMAD.IADD R47, R47, 0x1, -R78.reuse ;  /* 0x000000012f2fd824 */ /* 0x100fe200078e0a4e */
[C---:B------:R-:W-:Y:S01]  /*15d0*/  ISETP.GT.U32.AND P5, PT, R78.reuse, R54, PT ;  /* 0x000000364e00720c */ /* 0x040fe20003fa4070 */
[--C-:B------:R-:W-:Y:S01]  /*15e0*/  @!P2 IMAD.IADD R49, R49, 0x1, -R78.reuse ;  /* 0x000000013131a824 */ /* 0x100fe200078e0a4e */
[C---:B------:R-:W-:Y:S01]  /*15f0*/  ISETP.GT.U32.AND P2, PT, R78.reuse, R58, PT ;  /* 0x0000003a4e00720c */ /* 0x040fe20003f44070 */
[--C-:B------:R-:W-:Y:S01]  /*1600*/  @!P4 IMAD.IADD R55, R55, 0x1, -R78.reuse ;  /* 0x000000013737c824 */ /* 0x100fe200078e0a4e */
[C---:B------:R-:W-:Y:S01]  /*1610*/  ISETP.GT.U32.AND P4, PT, R78.reuse, R64, PT ;  /* 0x000000404e00720c */ /* 0x040fe20003f84070 */
[--C-:B------:R-:W-:Y:S01]  /*1620*/  @!P0 IMAD.IADD R61, R61, 0x1, -R78.reuse ;  /* 0x000000013d3d8824 */ /* 0x100fe200078e0a4e */
[----:B------:R-:W-:Y:S01]  /*1630*/  ISETP.GT.U32.AND P0, PT, R78, R53, PT ;  /* 0x000000354e00720c */ /* 0x000fe20003f04070 */
[--C-:B------:R-:W-:Y:S01]  /*1640*/  @!P3 IMAD.IADD R50, R50, 0x1, -R78.reuse ;  /* 0x000000013232b824 */ /* 0x100fe200078e0a4e */
[----:B------:R-:W-:Y:S01]  /*1650*/  ISETP.GT.U32.AND P3, PT, R78, R59, PT ;  /* 0x0000003b4e00720c */ /* 0x000fe20003f64070 */
[----:B------:R-:W-:-:S02]  /*1660*/  @!P1 IMAD.IADD R62, R62, 0x1, -R78 ;  /* 0x000000013e3e9824 */ /* 0x000fc400078e0a4e */
        /* <DEDUP_REMOVED lines=17> */
[----:B------:R-:W-:Y:S01]  /*1780*/  ISETP.GT.U32.AND P2, PT, R78, R59, PT ;  /* 0x0000003b4e00720c */ /* 0x000fe20003f44070 */
[--C-:B------:R-:W-:Y:S01]  /*1790*/  @!P1 IMAD.IADD R54, R54, 0x1, -R78.reuse ;  /* 0x0000000136369824 */ /* 0x100fe200078e0a4e */
[----:B------:R-:W-:Y:S01]  /*17a0*/  ISETP.GT.U32.AND P1, PT, R78, R62, PT ;  /* 0x0000003e4e00720c */ /* 0x000fe20003f24070 */
[--C-:B------:R-:W-:Y:S01]  /*17b0*/  @!P4 IMAD.IADD R58, R58, 0x1, -R78.reuse ;  /* 0x000000013a3ac824 */ /* 0x100fe200078e0a4e */
[C---:B------:R-:W-:Y:S01]  /*17c0*/  ISETP.GT.U32.AND P4, PT, R78.reuse, R65, PT ;  /* 0x000000414e00720c */ /* 0x040fe20003f84070 */
[----:B------:R-:W-:Y:S02]  /*17d0*/  IMAD.MOV R35, RZ, RZ, -R35 ;  /* 0x000000ffff237224 */ /* 0x000fe400078e0a23 */
[----:B------:R-:W-:Y:S01]  /*17e0*/  @!P0 IMAD.IADD R61, R61, 0x1, -R78 ;  /* 0x000000013d3d8824 */ /* 0x000fe200078e0a4e */
[----:B------:R-:W-:Y:S01]  /*17f0*/  ISETP.GT.U32.AND P0, PT, R78, R68, PT ;  /* 0x000000444e00720c */ /* 0x000fe20003f04070 */
[----:B------:R-:W-:-:S02]  /*1800*/  IMAD.MOV R82, RZ, RZ, -R45 ;  /* 0x000000ffff527224 */ /* 0x000fc400078e0a2d */
[--C-:B------:R-:W-:Y:S01]  /*1810*/  @!P5 IMAD.IADD R55, R55, 0x1, -R78.reuse ;  /* 0x000000013737d824 */ /* 0x100fe200078e0a4e */
[----:B------:R-:W-:Y:S01]  /*1820*/  ISETP.GT.U32.AND P5, PT, R78, R64, PT ;  /* 0x000000404e00720c */ /* 0x000fe20003fa4070 */
[----:B------:R-:W-:Y:S01]  /*1830*/  @!P3 IMAD.IADD R66, R66, 0x1, -R78 ;  /* 0x000000014242b824 */ /* 0x000fe200078e0a4e */
[C---:B------:R-:W-:Y:S01]  /*1840*/  ISETP.GT.U32.AND P3, PT, R78.reuse, R60, PT ;  /* 0x0000003c4e00720c */ /* 0x040fe20003f64070 */
[C---:B------:R-:W-:Y:S01]  /*1850*/  IMAD R45, R78.reuse, R35, R79 ;  /* 0x000000234e2d7224 */ /* 0x040fe200078e024f */
[----:B------:R-:W-:Y:S01]  /*1860*/  IABS R35, R34 ;  /* 0x0000002200237213 */ /* 0x000fe20000000000 */
[----:B------:R-:W-:Y:S02]  /*1870*/  IMAD R73, R78, R73, R75 ;  /* 0x000000494e497224 */ /* 0x000fe400078e024b */
[----:B------:R-:W-:Y:S02]  /*1880*/  IMAD.MOV R75, RZ, RZ, -R74 ;  /* 0x000000ffff4b7224 */ /* 0x000fe400078e0a4a */
[--C-:B------:R-:W-:Y:S01]  /*1890*/  @!P6 IMAD.IADD R52, R52, 0x1, -R78.reuse ;  /* 0x000000013434e824 */ /* 0x100fe200078e0a4e */
[C---:B------:R-:W-:Y:S01]  /*18a0*/  ISETP.GT.U32.AND P6, PT, R78.reuse, R63, PT ;  /* 0x0000003f4e00720c */ /* 0x040fe20003fc4070 */
[--C-:B------:R-:W-:Y:S01]  /*18b0*/  @!P2 IMAD.IADD R59, R59, 0x1, -R78.reuse ;  /* 0x000000013b3ba824 */ /* 0x100fe200078e0a4e */
[----:B------:R-:W-:Y:S01]  /*18c0*/  ISETP.GT.U32.AND P2, PT, R78, R66, PT ;  /* 0x000000424e00720c */ /* 0x000fe20003f44070 */
[----:B------:R-:W-:Y:S01]  /*18d0*/  @!P1 IMAD.IADD R62, R62, 0x1, -R78 ;  /* 0x000000013e3e9824 */ /* 0x000fe200078e0a4e */
[----:B------:R-:W-:Y:S01]  /*18e0*/  ISETP.GT.U32.AND P1, PT, R78, R69, PT ;  /* 0x000000454e00720c */ /* 0x000fe20003f24070 */
[----:B------:R-:W-:-:S04]  /*18f0*/  IMAD.HI.U32 R77, R77, R35, RZ ;  /* 0x000000234d4d7227 */ /* 0x000fc800078e00ff */
[----:B------:R-:W-:Y:S02]  /*1900*/  IMAD R74, R78, R75, R80 ;  /* 0x0000004b4e4a7224 */ /* 0x000fe400078e0250 */
[--C-:B------:R-:W-:Y:S01]  /*1910*/  @!P5 IMAD.IADD R64, R64, 0x1, -R78.reuse ;  /* 0x000000014040d824 */ /* 0x100fe200078e0a4e */
[C---:B------:R-:W-:Y:S01]  /*1920*/  ISETP.GT.U32.AND P5, PT, R78.reuse, R71, PT ;  /* 0x000000474e00720c */ /* 0x040fe20003fa4070 */
[--C-:B------:R-:W-:Y:S01]  /*1930*/  @!P4 IMAD.IADD R65, R65, 0x1, -R78.reuse ;  /* 0x000000014141c824 */ /* 0x100fe200078e0a4e */
[----:B------:R-:W-:Y:S01]  /*1940*/  ISETP.GT.U32.AND P4, PT, R78, R72, PT ;  /* 0x000000484e00720c */ /* 0x000fe20003f84070 */
[----:B------:R-:W-:Y:S02]  /*1950*/  IMAD.MOV R77, RZ, RZ, -R77 ;  /* 0x000000ffff4d7224 */ /* 0x000fe400078e0a4d */
[--C-:B------:R-:W-:Y:S01]  /*1960*/  @!P0 IMAD.IADD R68, R68, 0x1, -R78.reuse ;  /* 0x0000000144448824 */ /* 0x100fe200078e0a4e */
[----:B------:R-:W-:Y:S01]  /*1970*/  ISETP.GT.U32.AND P0, PT, R78, R74, PT ;  /* 0x0000004a4e00720c */ /* 0x000fe20003f04070 */
[----:B------:R-:W-:Y:S01]  /*1980*/  @!P3 IMAD.IADD R60, R60, 0x1, -R78 ;  /* 0x000000013c3cb824 */ /* 0x000fe200078e0a4e */
[----:B------:R-:W-:Y:S01]  /*1990*/  ISETP.GT.U32.AND P3, PT, R78, R67, PT ;  /* 0x000000434e00720c */ /* 0x000fe20003f64070 */
[----:B------:R-:W-:Y:S01]  /*19a0*/  IMAD R77, R84, R77, R35 ;  /* 0x0000004d544d7224 */ /* 0x000fe200078e0223 */
[----:B------:R-:W-:Y:S01]  /*19b0*/  SHF.R.S32.HI R35, RZ, 0x1f, R110 ;  /* 0x0000001fff237819 */ /* 0x000fe2000001146e */
[C---:B------:R-:W-:Y:S01]  /*19c0*/  IMAD R75, R78.reuse, R82, R81 ;  /* 0x000000524e4b7224 */ /* 0x040fe200078e0251 */
[----:B------:R-:W-:Y:S01]  /*19d0*/  CS2R R80, SRZ ;  /* 0x0000000000507805 */ /* 0x000fe2000001ff00 */
[--C-:B------:R-:W-:Y:S01]  /*19e0*/  @!P6 IMAD.IADD R63, R63, 0x1, -R78.reuse ;  /* 0x000000013f3fe824 */ /* 0x100fe200078e0a4e */
[----:B------:R-:W-:Y:S01]  /*19f0*/  ISETP.GT.U32.AND P6, PT, R78, R70, PT ;  /* 0x000000464e00720c */ /* 0x000fe20003fc4070 */
        /* <DEDUP_REMOVED lines=11> */
[----:B------:R-:W-:Y:S01]  /*1ab0*/  ISETP.GT.U32.AND P3, PT, R78, R45, PT ;  /* 0x0000002d4e00720c */ /* 0x000fe20003f64070 */
[--C-:B------:R-:W-:Y:S01]  /*1ac0*/  @!P6 IMAD.IADD R70, R70, 0x1, -R78.reuse ;  /* 0x000000014646e824 */ /* 0x100fe200078e0a4e */
[----:B------:R-:W-:Y:S01]  /*1ad0*/  LEA.HI R110, R35, R110, RZ, 0x5 ;  /* 0x0000006e236e7211 */ /* 0x000fe200078f28ff */
[----:B------:R-:W-:Y:S01]  /*1ae0*/  @!P2 IMAD.IADD R73, R73, 0x1, -R78 ;  /* 0x000000014949a824 */ /* 0x000fe200078e0a4e */
[C---:B------:R-:W-:Y:S01]  /*1af0*/  ISETP.GT.U32.AND P6, PT, R78.reuse, R67, PT ;  /* 0x000000434e00720c */ /* 0x040fe20003fc4070 */
[----:B------:R-:W-:Y:S01]  /*1b00*/  @!P1 IMAD.IADD R77, R77, 0x1, -R84 ;  /* 0x000000014d4d9824 */ /* 0x000fe200078e0a54 */
[----:B------:R-:W-:Y:S01]  /*1b10*/  ISETP.GT.U32.AND P2, PT, R78, R69, PT ;  /* 0x000000454e00720c */ /* 0x000fe20003f44070 */
[--C-:B------:R-:W-:Y:S01]  /*1b20*/  @!P5 IMAD.IADD R68, R68, 0x1, -R78.reuse ;  /* 0x000000014444d824 */ /* 0x100fe200078e0a4e */
[----:B------:R-:W-:Y:S01]  /*1b30*/  ISETP.GT.U32.AND P1, PT, R78, R72, PT ;  /* 0x000000484e00720c */ /* 0x000fe20003f24070 */
[--C-:B------:R-:W-:Y:S01]  /*1b40*/  @!P4 IMAD.IADD R75, R75, 0x1, -R78.reuse ;  /* 0x000000014b4bc824 */ /* 0x100fe200078e0a4e */
[----:B------:R-:W-:Y:S01]  /*1b50*/  ISETP.GT.U32.AND P5, PT, R84, R77, PT ;  /* 0x0000004d5400720c */ /* 0x000fe20003fa4070 */
[--C-:B------:R-:W-:Y:S01]  /*1b60*/  @!P0 IMAD.IADD R71, R71, 0x1, -R78.reuse ;  /* 0x0000000147478824 */ /* 0x100fe200078e0a4e */
[C---:B------:R-:W-:Y:S01]  /*1b70*/  ISETP.GT.U32.AND P4, PT, R78.reuse, R74, PT ;  /* 0x0000004a4e00720c */ /* 0x040fe20003f84070 */
[----:B------:R-:W-:Y:S01]  /*1b80*/  @!P3 IMAD.IADD R45, R45, 0x1, -R78 ;  /* 0x000000012d2db824 */ /* 0x000fe200078e0a4e */
[C---:B------:R-:W-:Y:S01]  /*1b90*/  ISETP.GT.U32.AND P0, PT, R78.reuse, R75, PT ;  /* 0x0000004b4e00720c */ /* 0x040fe20003f04070 */
[----:B------:R-:W-:Y:S01]  /*1ba0*/  IMAD.MOV.U32 R35, RZ, RZ, R44 ;  /* 0x000000ffff237224 */ /* 0x000fe200078e002c */
[----:B------:R-:W-:Y:S01]  /*1bb0*/  ISETP.GT.U32.AND P3, PT, R78, R70, PT ;  /* 0x000000464e00720c */ /* 0x000fe20003f64070 */
[--C-:B------:R-:W-:Y:S01]  /*1bc0*/  @!P6 IMAD.IADD R67, R67, 0x1, -R78.reuse ;  /* 0x000000014343e824 */ /* 0x100fe200078e0a4e */
[----:B------:R-:W-:Y:S01]  /*1bd0*/  ISETP.GE.AND P6, PT, R34, RZ, PT ;  /* 0x000000ff2200720c */ /* 0x000fe20003fc6270 */
[--C-:B------:R-:W-:Y:S01]  /*1be0*/  @!P2 IMAD.IADD R69, R69, 0x1, -R78.reuse ;  /* 0x000000014545a824 */ /* 0x100fe200078e0a4e */
[----:B------:R-:W-:Y:S01]  /*1bf0*/  ISETP.GT.U32.AND P2, PT, R78, R73, PT ;  /* 0x000000494e00720c */ /* 0x000fe20003f44070 */
[----:B------:R-:W-:Y:S01]  /*1c00*/  @!P1 IMAD.IADD R72, R72, 0x1, -R78 ;  /* 0x0000000148489824 */ /* 0x000fe200078e0a4e */
[----:B------:R-:W-:Y:S01]  /*1c10*/  ISETP.NE.AND P1, PT, R56, RZ, PT ;  /* 0x000000ff3800720c */ /* 0x000fe20003f25270 */
[----:B------:R-:W-:Y:S01]  /*1c20*/  @!P5 IMAD.IADD R77, R77, 0x1, -R84 ;  /* 0x000000014d4dd824 */ /* 0x000fe200078e0a54 */
[----:B------:R-:W-:Y:S01]  /*1c30*/  ISETP.GE.AND P5, PT, R33, RZ, PT ;  /* 0x000000ff2100720c */ /* 0x000fe20003fa6270 */
[--C-:B------:R-:W-:Y:S01]  /*1c40*/  @!P4 IMAD.IADD R74, R74, 0x1, -R78.reuse ;  /* 0x000000014a4ac824 */ /* 0x100fe200078e0a4e */
[----:B------:R-:W-:Y:S01]  /*1c50*/  ISETP.GE.AND P4, PT, R30, RZ, PT ;  /* 0x000000ff1e00720c */ /* 0x000fe20003f86270 */
[--C-:B------:R-:W-:Y:S01]  /*1c60*/  @!P0 IMAD.IADD R75, R75, 0x1, -R78.reuse ;  /* 0x000000014b4b8824 */ /* 0x100fe200078e0a4e */
[----:B------:R-:W-:Y:S01]  /*1c70*/  ISETP.GE.AND P0, PT, R31, RZ, PT ;  /* 0x000000ff1f00720c */ /* 0x000fe20003f06270 */
[--C-:B------:R-:W-:Y:S01]  /*1c80*/  @!P3 IMAD.IADD R70, R70, 0x1, -R78.reuse ;  /* 0x000000014646b824 */ /* 0x100fe200078e0a4e */
[----:B------:R-:W-:Y:S01]  /*1c90*/  ISETP.GT.U32.AND P3, PT, R78, R45, PT ;  /* 0x0000002d4e00720c */ /* 0x000fe20003f64070 */
[----:B------:R-:W-:Y:S01]  /*1ca0*/  @!P6 IMAD.MOV R77, RZ, RZ, -R77 ;  /* 0x000000ffff4de224 */ /* 0x000fe200078e0a4d */
[----:B------:R-:W-:Y:S01]  /*1cb0*/  LOP3.LUT R44, RZ, R57, RZ, 0x33, !PT ;  /* 0x00000039ff2c7212 */ /* 0x000fe200078e33ff */
[----:B------:R-:W-:Y:S01]  /*1cc0*/  @!P2 IMAD.IADD R73, R73, 0x1, -R78 ;  /* 0x000000014949a824 */ /* 0x000fe200078e0a4e */
[----:B------:R-:W-:-:S02]  /*1cd0*/  ISETP.GE.AND P2, PT, R32, RZ, PT ;  /* 0x000000ff2000720c */ /* 0x000fc40003f46270 */
[----:B------:R-:W-:Y:S02]  /*1ce0*/  CS2R R84, SRZ ;  /* 0x0000000000547805 */ /* 0x000fe4000001ff00 */
[----:B------:R-:W-:Y:S01]  /*1cf0*/  @!P1 LOP3.LUT R77, RZ, R56, RZ, 0x33, !PT ;  /* 0x00000038ff4d9212 */ /* 0x000fe200078e33ff */
[----:B------:R-:W-:Y:S01]  /*1d00*/  @!P5 IMAD.MOV R37, RZ, RZ, -R37 ;  /* 0x000000ffff25d224 */ /* 0x000fe200078e0a25 */
[----:B------:R-:W-:Y:S01]  /*1d10*/  ISETP.GE.AND P1, PT, R28, RZ, PT ;  /* 0x000000ff1c00720c */ /* 0x000fe20003f26270 */
[----:B------:R-:W-:Y:S01]  /*1d20*/  @!P4 IMAD.MOV R47, RZ, RZ, -R47 ;  /* 0x000000ffff2fc224 */ /* 0x000fe200078e0a2f */
[----:B------:R-:W-:Y:S01]  /*1d30*/  ISETP.GE.AND P5, PT, R27, RZ, PT ;  /* 0x000000ff1b00720c */ /* 0x000fe20003fa6270 */
[----:B------:R-:W-:Y:S01]  /*1d40*/  @!P0 IMAD.MOV R46, RZ, RZ, -R46 ;  /* 0x000000ffff2e8224 */ /* 0x000fe200078e0a2e */
[----:B------:R-:W-:Y:S01]  /*1d50*/  ISETP.GE.AND P0, PT, R25, RZ, PT ;  /* 0x000000ff1900720c */ /* 0x000fe20003f06270 */
[----:B------:R-:W-:Y:S01]  /*1d60*/  @!P3 IMAD.IADD R45, R45, 0x1, -R78 ;  /* 0x000000012d2db824 */ /* 0x000fe200078e0a4e */
[----:B------:R-:W-:Y:S01]  /*1d70*/  ISETP.GE.AND P3, PT, R29, RZ, PT ;  /* 0x000000ff1d00720c */ /* 0x000fe20003f66270 */
[----:B------:R-:W-:Y:S01]  /*1d80*/  IMAD R77, R77, UR8, RZ ;  /* 0x000000084d4d7c24 */ /* 0x000fe2000f8e02ff */
[----:B------:R-:W-:Y:S01]  /*1d90*/  ISETP.GE.AND P4, PT, R24, RZ, PT ;  /* 0x000000ff1800720c */ /* 0x000fe20003f86270 */
[----:B------:R-:W-:Y:S01]  /*1da0*/  @!P2 IMAD.MOV R35, RZ, RZ, -R35 ;  /* 0x000000ffff23a224 */ /* 0x000fe200078e0a23 */
[----:B------:R-:W-:Y:S01]  /*1db0*/  ISETP.GE.AND P2, PT, R26, RZ, PT ;  /* 0x000000ff1a00720c */ /* 0x000fe20003f46270 */
[----:B------:R-:W-:Y:S01]  /*1dc0*/  ULDC UR8, c[0x0][0x240] ;  /* 0x0000900000087ab9 */ /* 0x000fe20000000800 */
[----:B------:R-:W-:Y:S01]  /*1dd0*/  CS2R R82, SRZ ;  /* 0x0000000000527805 */ /* 0x000fe2000001ff00 */
[----:B------:R-:W-:Y:S01]  /*1de0*/  @!P1 IMAD.MOV R49, RZ, RZ, -R49 ;  /* 0x000000ffff319224 */ /* 0x000fe200078e0a31 */
[----:B------:R-:W-:Y:S01]  /*1df0*/  ISETP.GE.AND P1, PT, R22, RZ, PT ;  /* 0x000000ff1600720c */ /* 0x000fe20003f26270 */
        /* <DEDUP_REMOVED lines=9> */
[----:B------:R-:W-:-:S02]  /*1e90*/  ISETP.GE.AND P2, PT, R20, RZ, PT ;  /* 0x000000ff1400720c */ /* 0x000fc40003f46270 */
[----:B------:R-:W-:Y:S02]  /*1ea0*/  CS2R R78, SRZ ;  /* 0x00000000004e7805 */ /* 0x000fe4000001ff00 */
[----:B------:R-:W-:Y:S01]  /*1eb0*/  SHF.R.S32.HI R110, RZ, 0x5, R110 ;  /* 0x00000005ff6e7819 */ /* 0x000fe2000001146e */
        /* <DEDUP_REMOVED lines=11> */
[----:B------:R-:W-:-:S03]  /*1f70*/  ISETP.GE.AND P2, PT, R14, RZ, PT ;  /* 0x000000ff0e00720c */ /* 0x000fc60003f46270 */
        /* <DEDUP_REMOVED lines=17> */
[----:B------:R-:W-:Y:S01]  /*2090*/  ISETP.NE.AND P0, PT, R57, RZ, PT ;  /* 0x000000ff3900720c */ /* 0x000fe20003f05270 */
[----:B------:R-:W-:Y:S01]  /*20a0*/  @!P3 IMAD.MOV R68, RZ, RZ, -R68 ;  /* 0x000000ffff44b224 */ /* 0x000fe200078e0a44 */
[----:B------:R-:W-:Y:S01]  /*20b0*/  ISETP.GE.AND P3, PT, R5, RZ, PT ;  /* 0x000000ff0500720c */ /* 0x000fe20003f66270 */
[----:B------:R-:W-:Y:S01]  /*20c0*/  @!P4 IMAD.MOV R73, RZ, RZ, -R73 ;  /* 0x000000ffff49c224 */ /* 0x000fe200078e0a49 */
[----:B------:R-:W-:Y:S01]  /*20d0*/  SEL R37, R44, R37, !P0 ;  /* 0x000000252c257207 */ /* 0x000fe20004000000 */
[----:B------:R-:W-:Y:S01]  /*20e0*/  @!P2 IMAD.MOV R71, RZ, RZ, -R71 ;  /* 0x000000ffff47a224 */ /* 0x000fe200078e0a47 */
[----:B------:R-:W-:-:S02]  /*20f0*/  ISETP.GE.AND P2, PT, R2, RZ, PT ;  /* 0x000000ff0200720c */ /* 0x000fc40003f46270 */
[C---:B------:R-:W-:Y:S01]  /*2100*/  SEL R35, R44.reuse, R35, !P0 ;  /* 0x000000232c237207 */ /* 0x040fe20004000000 */
[----:B------:R-:W-:Y:S01]  /*2110*/  @!P1 IMAD.MOV R74, RZ, RZ, -R74 ;  /* 0x000000ffff4a9224 */ /* 0x000fe200078e0a4a */
[----:B------:R-:W-:Y:S01]  /*2120*/  LEA R138, P1, R77, UR10, 0x1 ;  /* 0x0000000a4d8a7c11 */ /* 0x000fe2000f8208ff */
[----:B------:R-:W-:Y:S01]  /*2130*/  IMAD R37, R37, UR8, RZ ;  /* 0x0000000825257c24 */ /* 0x000fe2000f8e02ff */
[C---:B------:R-:W-:Y:S01]  /*2140*/  SEL R46, R44.reuse, R46, !P0 ;  /* 0x0000002e2c2e7207 */ /* 0x040fe20004000000 */
[----:B------:R-:W-:Y:S01]  /*2150*/  IMAD R35, R35, UR8, RZ ;  /* 0x0000000823237c24 */ /* 0x000fe2000f8e02ff */
[C---:B------:R-:W-:Y:S01]  /*2160*/  SEL R47, R44.reuse, R47, !P0 ;  /* 0x0000002f2c2f7207 */ /* 0x040fe20004000000 */
[----:B------:R-:W-:Y:S01]  /*2170*/  @!P3 IMAD.MOV R45, RZ, RZ, -R45 ;  /* 0x000000ffff2db224 */ /* 0x000fe200078e0a2d */
[----:B------:R-:W-:Y:S01]  /*2180*/  LEA.HI.X.SX32 R139, R77, UR11, 0x1, P1 ;  /* 0x0000000b4d8b7c11 */ /* 0x000fe200088f0eff */
[----:B------:R-:W-:Y:S01]  /*2190*/  ULDC.64 UR10, c[0x0][0x218] ;  /* 0x00008600000a7ab9 */ /* 0x000fe20000000a00 */
[----:B------:R-:W-:Y:S01]  /*21a0*/  SEL R48, R44, R48, !P0 ;  /* 0x000000302c307207 */ /* 0x000fe20004000000 */
[----:B------:R-:W-:Y:S01]  /*21b0*/  IMAD R46, R46, UR8, RZ ;  /* 0x000000082e2e7c24 */ /* 0x000fe2000f8e02ff */
[----:B------:R-:W-:Y:S01]  /*21c0*/  LEA R118, P4, R37, UR10, 0x1 ;  /* 0x0000000a25767c11 */ /* 0x000fe2000f8808ff */
[----:B------:R-:W-:Y:S01]  /*21d0*/  IMAD R47, R47, UR8, RZ ;  /* 0x000000082f2f7c24 */ /* 0x000fe2000f8e02ff */
[C---:B------:R-:W-:Y:S01]  /*21e0*/  SEL R49, R44.reuse, R49, !P0 ;  /* 0x000000312c317207 */ /* 0x040fe20004000000 */
[----:B------:R-:W-:Y:S01]  /*21f0*/  @!P5 IMAD.MOV R75, RZ, RZ, -R75 ;  /* 0x000000ffff4bd224 */ /* 0x000fe200078e0a4b */
[C---:B------:R-:W-:Y:S01]  /*2200*/  SEL R50, R44.reuse, R50, !P0 ;  /* 0x000000322c327207 */ /* 0x040fe20004000000 */
[----:B------:R-:W-:Y:S01]  /*2210*/  @!P2 IMAD.MOV R76, RZ, RZ, -R76 ;  /* 0x000000ffff4ca224 */ /* 0x000fe200078e0a4c */
[----:B------:R-:W-:Y:S01]  /*2220*/  SEL R51, R44, R51, !P0 ;  /* 0x000000332c337207 */ /* 0x000fe20004000000 */
[----:B------:R-:W-:Y:S01]  /*2230*/  IMAD R48, R48, UR8, RZ ;  /* 0x0000000830307c24 */ /* 0x000fe2000f8e02ff */
[C---:B------:R-:W-:Y:S01]  /*2240*/  SEL R52, R44.reuse, R52, !P0 ;  /* 0x000000342c347207 */ /* 0x040fe20004000000 */
[----:B------:R-:W-:Y:S01]  /*2250*/  IMAD R49, R49, UR8, RZ ;  /* 0x0000000831317c24 */ /* 0x000fe2000f8e02ff */
[----:B------:R-:W-:Y:S01]  /*2260*/  SEL R53, R44, R53, !P0 ;  /* 0x000000352c357207 */ /* 0x000fe20004000000 */
[----:B------:R-:W-:Y:S01]  /*2270*/  IMAD R50, R50, UR8, RZ ;  /* 0x0000000832327c24 */ /* 0x000fe2000f8e02ff */
[----:B------:R-:W-:Y:S01]  /*2280*/  SEL R54, R44, R54, !P0 ;  /* 0x000000362c367207 */ /* 0x000fe20004000000 */
[----:B------:R-:W-:Y:S01]  /*2290*/  IMAD R51, R51, UR8, RZ ;  /* 0x0000000833337c24 */ /* 0x000fe2000f8e02ff */
[----:B------:R-:W-:Y:S01]  /*22a0*/  LEA.HI.X.SX32 R117, R37, UR11, 0x1, P4 ;  /* 0x0000000b25757c11 */ /* 0x000fe2000a0f0eff */
[----:B------:R-:W-:Y:S01]  /*22b0*/  IMAD R52, R52, UR8, RZ ;  /* 0x0000000834347c24 */ /* 0x000fe2000f8e02ff */
[----:B------:R-:W0:Y:S01]  /*22c0*/  LDC R37, c[0x0][0x238] ;  /* 0x00008e00ff257b82 */ /* 0x000e220000000800 */
[C---:B------:R-:W-:Y:S01]  /*22d0*/  SEL R55, R44.reuse, R55, !P0 ;  /* 0x000000372c377207 */ /* 0x040fe20004000000 */
[----:B------:R-:W-:Y:S01]  /*22e0*/  IMAD R53, R53, UR8, RZ ;  /* 0x0000000835357c24 */ /* 0x000fe2000f8e02ff */
[----:B------:R-:W-:Y:S01]  /*22f0*/  SEL R58, R44, R58, !P0 ;  /* 0x0000003a2c3a7207 */ /* 0x000fe20004000000 */
[----:B------:R-:W-:Y:S01]  /*2300*/  IMAD R54, R54, UR8, RZ ;  /* 0x0000000836367c24 */ /* 0x000fe2000f8e02ff */
        /* <DEDUP_REMOVED lines=10> */
[----:B------:R-:W-:Y:S01]  /*23b0*/  LEA R178, P3, R35, UR10, 0x1 ;  /* 0x0000000a23b27c11 */ /* 0x000fe2000f8608ff */
[----:B------:R-:W-:Y:S01]  /*23c0*/  IMAD R62, R62, UR8, RZ ;  /* 0x000000083e3e7c24 */ /* 0x000fe2000f8e02ff */
[----:B------:R-:W-:Y:S01]  /*23d0*/  LEA R166, P2, R46, UR10, 0x1 ;  /* 0x0000000a2ea67c11 */ /* 0x000fe2000f8408ff */
[----:B------:R-:W-:Y:S01]  /*23e0*/  IMAD R63, R63, UR8, RZ ;  /* 0x000000083f3f7c24 */ /* 0x000fe2000f8e02ff */
[----:B------:R-:W-:-:S02]  /*23f0*/  LEA R180, P1, R47, UR10, 0x1 ;  /* 0x0000000a2fb47c11 */ /* 0x000fc4000f8208ff */
[C---:B------:R-:W-:Y:S02]  /*2400*/  SEL R64, R44.reuse, R64, !P0 ;  /* 0x000000402c407207 */ /* 0x040fe40004000000 */
[C---:B------:R-:W-:Y:S01]  /*2410*/  SEL R65, R44.reuse, R65, !P0 ;  /* 0x000000412c417207 */ /* 0x040fe20004000000 */
[----:B0-----:R-:W-:Y:S01]  /*2420*/  IMAD R43, R43, R37, RZ ;  /* 0x000000252b2b7224 */ /* 0x001fe200078e02ff */
        /* <DEDUP_REMOVED lines=20> */
[C---:B------:R-:W-:Y:S01]  /*2570*/  SEL R75, R44.reuse, R75, !P0 ;  /* 0x0000004b2c4b7207 */ /* 0x040fe20004000000 */
[----:B------:R-:W-:Y:S01]  /*2580*/  IMAD R45, R45, UR8, RZ ;  /* 0x000000082d2d7c24 */ /* 0x000fe2000f8e02ff */
[----:B------:R-:W-:Y:S01]  /*2590*/  SEL R44, R44, R76, !P0 ;  /* 0x0000004c2c2c7207 */ /* 0x000fe20004000000 */
[----:B------:R-:W-:Y:S01]  /*25a0*/  IMAD R74, R74, UR8, RZ ;  /* 0x000000084a4a7c24 */ /* 0x000fe2000f8e02ff */
[----:B------:R-:W-:Y:S01]  /*25b0*/  LEA.HI.X.SX32 R167, R35, UR11, 0x1, P3 ;  /* 0x0000000b23a77c11 */ /* 0x000fe200098f0eff */
[----:B------:R-:W-:Y:S01]  /*25c0*/  IMAD R75, R75, UR8, RZ ;  /* 0x000000084b4b7c24 */ /* 0x000fe2000f8e02ff */
[----:B------:R-:W-:Y:S01]  /*25d0*/  LEA.HI.X.SX32 R119, R46, UR11, 0x1, P2 ;  /* 0x0000000b2e777c11 */ /* 0x000fe200090f0eff */
[----:B------:R-:W-:Y:S01]  /*25e0*/  IMAD R44, R44, UR8, RZ ;  /* 0x000000082c2c7c24 */ /* 0x000fe2000f8e02ff */
[----:B------:R-:W-:Y:S01]  /*25f0*/  LEA.HI.X.SX32 R181, R47, UR11, 0x1, P1 ;  /* 0x0000000b2fb57c11 */ /* 0x000fe200088f0eff */
[----:B------:R-:W-:Y:S01]  /*2600*/  IMAD.SHL.U32 R35, R36, 0x40, RZ ;  /* 0x0000004024237824 */ /* 0x000fe200078e00ff */
[----:B------:R-:W-:Y:S01]  /*2610*/  LEA R160, P0, R48, UR10, 0x1 ;  /* 0x0000000a30a07c11 */ /* 0x000fe2000f8008ff */
[-C--:B------:R-:W-:Y:S01]  /*2620*/  IMAD R38, R38, R37.reuse, RZ ;  /* 0x0000002526267224 */ /* 0x080fe200078e02ff */
        /* <DEDUP_REMOVED lines=12> */
[----:B------:R-:W-:Y:S01]  /*26f0*/  LEA.HI.X.SX32 R161, R48, UR11, 0x1, P0 ;  /* 0x0000000b30a17c11 */ /* 0x000fe200080f0eff */
        /* <DEDUP_REMOVED lines=13> */
[----:B------:R-:W-:Y:S01]  /*27d0*/  LEA R162, P0, R55, UR10, 0x1 ;  /* 0x0000000a37a27c11 */ /* 0x000fe2000f8008ff */
[----:B------:R-:W-:Y:S01]  /*27e0*/  IMAD R109, R109, R37, RZ ;  /* 0x000000256d6d7224 */ /* 0x000fe200078e02ff */
[----:B------:R-:W-:Y:S01]  /*27f0*/  LEA R164, P6, R58, UR10, 0x1 ;  /* 0x0000000a3aa47c11 */ /* 0x000fe2000f8c08ff */
[----:B------:R-:W-:Y:S01]  /*2800*/  IMAD.SHL.U32 R36, R36, 0x8, RZ ;  /* 0x0000000824247824 */ /* 0x000fe200078e00ff */
[----:B------:R-:W-:-:S02]  /*2810*/  LEA R158, P5, R59, UR10, 0x1 ;  /* 0x0000000a3b9e7c11 */ /* 0x000fc4000f8a08ff */
[----:B------:R-:W-:Y:S02]  /*2820*/  CS2R R76, SRZ ;  /* 0x00000000004c7805 */ /* 0x000fe4000001ff00 */
[----:B------:R-:W-:Y:S01]  /*2830*/  LEA R156, P4, R60, UR10, 0x1 ;  /* 0x0000000a3c9c7c11 */ /* 0x000fe2000f8808ff */
[----:B------:R-:W-:Y:S01]  /*2840*/  IMAD.SHL.U32 R37, R37, 0x20, RZ ;  /* 0x0000002025257824 */ /* 0x000fe200078e00ff */
[----:B------:R-:W-:Y:S02]  /*2850*/  LEA R146, P3, R61, UR10, 0x1 ;  /* 0x0000000a3d927c11 */ /* 0x000fe4000f8608ff */
[----:B------:R-:W-:Y:S02]  /*2860*/  LEA R154, P2, R62, UR10, 0x1 ;  /* 0x0000000a3e9a7c11 */ /* 0x000fe4000f8408ff */
[----:B------:R-:W-:Y:S02]  /*2870*/  LEA R148, P1, R63, UR10, 0x1 ;  /* 0x0000000a3f947c11 */ /* 0x000fe4000f8208ff */
[----:B------:R-:W-:-:S02]  /*2880*/  LEA.HI.X.SX32 R163, R55, UR11, 0x1, P0 ;  /* 0x0000000b37a37c11 */ /* 0x000fc400080f0eff */
[----:B------:R-:W-:Y:S02]  /*2890*/  LEA.HI.X.SX32 R165, R58, UR11, 0x1, P6 ;  /* 0x0000000b3aa57c11 */ /* 0x000fe4000b0f0eff */
[----:B------:R-:W-:Y:S02]  /*28a0*/  LEA.HI.X.SX32 R159, R59, UR11, 0x1, P5 ;  /* 0x0000000b3b9f7c11 */ /* 0x000fe4000a8f0eff */
[----:B------:R-:W-:Y:S02]  /*28b0*/  LEA.HI.X.SX32 R157, R60, UR11, 0x1, P4 ;  /* 0x0000000b3c9d7c11 */ /* 0x000fe4000a0f0eff */
[----:B------:R-:W-:Y:S02]  /*28c0*/  LEA.HI.X.SX32 R147, R61, UR11, 0x1, P3 ;  /* 0x0000000b3d937c11 */ /* 0x000fe400098f0eff */
[----:B------:R-:W-:Y:S02]  /*28d0*/  LEA.HI.X.SX32 R155, R62, UR11, 0x1, P2 ;  /* 0x0000000b3e9b7c11 */ /* 0x000fe400090f0eff */
[----:B------:R-:W-:-:S02]  /*28e0*/  LEA.HI.X.SX32 R149, R63, UR11, 0x1, P1 ;  /* 0x0000000b3f957c11 */ /* 0x000fc400088f0eff */
[----:B------:R-:W-:Y:S02]  /*28f0*/  LEA R150, P0, R64, UR10, 0x1 ;  /* 0x0000000a40967c11 */ /* 0x000fe4000f8008ff */
[----:B------:R-:W-:Y:S02]  /*2900*/  LEA R152, P6, R65, UR10, 0x1 ;  /* 0x0000000a41987c11 */ /* 0x000fe4000f8c08ff */
[----:B------:R-:W-:Y:S02]  /*2910*/  LEA R124, P5, R66, UR10, 0x1 ;  /* 0x0000000a427c7c11 */ /* 0x000fe4000f8a08ff */
[----:B------:R-:W-:Y:S02]  /*2920*/  LEA R126, P4, R67, UR10, 0x1 ;  /* 0x0000000a437e7c11 */ /* 0x000fe4000f8808ff */
[----:B------:R-:W-:Y:S02]  /*2930*/  LEA R128, P3, R68, UR10, 0x1 ;  /* 0x0000000a44807c11 */ /* 0x000fe4000f8608ff */
[----:B------:R-:W-:-:S02]  /*2940*/  LEA R130, P2, R69, UR10, 0x1 ;  /* 0x0000000a45827c11 */ /* 0x000fc4000f8408ff */
[----:B------:R-:W-:Y:S02]  /*2950*/  LEA R132, P1, R70, UR10, 0x1 ;  /* 0x0000000a46847c11 */ /* 0x000fe4000f8208ff */
[----:B------:R-:W-:Y:S02]  /*2960*/  LEA.HI.X.SX32 R151, R64, UR11, 0x1, P0 ;  /* 0x0000000b40977c11 */ /* 0x000fe400080f0eff */
[----:B------:R-:W-:Y:S02]  /*2970*/  LEA.HI.X.SX32 R153, R65, UR11, 0x1, P6 ;  /* 0x0000000b41997c11 */ /* 0x000fe4000b0f0eff */
[----:B------:R-:W-:Y:S02]  /*2980*/  CS2R R64, SRZ ;  /* 0x0000000000407805 */ /* 0x000fe4000001ff00 */
[----:B------:R-:W-:Y:S02]  /*2990*/  LEA.HI.X.SX32 R125, R66, UR11, 0x1, P5 ;  /* 0x0000000b427d7c11 */ /* 0x000fe4000a8f0eff */
[----:B------:R-:W-:-:S02]  /*29a0*/  LEA.HI.X.SX32 R127, R67, UR11, 0x1, P4 ;  /* 0x0000000b437f7c11 */ /* 0x000fc4000a0f0eff */
[----:B------:R-:W-:Y:S02]  /*29b0*/  CS2R R66, SRZ ;  /* 0x0000000000427805 */ /* 0x000fe4000001ff00 */
[----:B------:R-:W-:Y:S02]  /*29c0*/  LEA.HI.X.SX32 R129, R68, UR11, 0x1, P3 ;  /* 0x0000000b44817c11 */ /* 0x000fe400098f0eff */
[----:B------:R-:W-:Y:S02]  /*29d0*/  LEA.HI.X.SX32 R131, R69, UR11, 0x1, P2 ;  /* 0x0000000b45837c11 */ /* 0x000fe400090f0eff */
[----:B------:R-:W-:Y:S02]  /*29e0*/  LEA.HI.X.SX32 R133, R70, UR11, 0x1, P1 ;  /* 0x0000000b46857c11 */ /* 0x000fe400088f0eff */
[----:B------:R-:W-:Y:S02]  /*29f0*/  LEA R134, P0, R71, UR10, 0x1 ;  /* 0x0000000a47867c11 */ /* 0x000fe4000f8008ff */
[----:B------:R-:W-:-:S02]  /*2a00*/  LEA R136, P6, R72, UR10, 0x1 ;  /* 0x0000000a48887c11 */ /* 0x000fc4000f8c08ff */
[----:B------:R-:W-:Y:S02]  /*2a10*/  LEA R140, P5, R73, UR10, 0x1 ;  /* 0x0000000a498c7c11 */ /* 0x000fe4000f8a08ff */
[----:B------:R-:W-:Y:S02]  /*2a20*/  LEA R142, P4, R45, UR10, 0x1 ;  /* 0x0000000a2d8e7c11 */ /* 0x000fe4000f8808ff */
        /* <DEDUP_REMOVED lines=9> */
[----:B------:R-:W-:-:S07]  /*2ac0*/  LEA.HI.X.SX32 R145, R44, UR11, 0x1, P1 ;  /* 0x0000000b2c917c11 */ /* 0x000fce00088f0eff */
.L_x_2:
[----:B------:R-:W0:Y:S01]  /*2ad0*/  S2R R44, SR_TID.X ;  /* 0x00000000002c7919 */ /* 0x000e220000002100 */
[----:B------:R-:W-:Y:S01]  /*2ae0*/  PRMT R63, RZ, 0x7610, R63 ;  /* 0x00007610ff3f7816 */ /* 0x000fe2000000003f */
[----:B------:R-:W-:Y:S01]  /*2af0*/  IMAD.WIDE R50, R108, 0x2, R138 ;  /* 0x000000026c327825 */ /* 0x000fe200078e028a */
[----:B------:R-:W-:Y:S02]  /*2b00*/  PRMT R187, RZ, 0x7610, R187 ;  /* 0x00007610ffbb7816 */ /* 0x000fe400000000bb */
[----:B0-----:R-:W-:Y:S02]  /*2b10*/  SHF.R.U32.HI R56, RZ, 0x5, R44 ;  /* 0x00000005ff387819 */ /* 0x001fe4000001162c */
[----:B------:R-:W-:Y:S02]  /*2b20*/  LOP3.LUT R44, R44, 0x1f, RZ, 0xc0, !PT ;  /* 0x0000001f2c2c7812 */ /* 0x000fe400078ec0ff */
[----:B------:R-:W-:Y:S02]  /*2b30*/  SGXT.U32 R56, R56, 0x1 ;  /* 0x000000013838781a */ /* 0x000fe40000000000 */
[----:B------:R-:W-:Y:S01]  /*2b40*/  ISETP.GE.AND P0, PT, R44, UR5, PT ;  /* 0x000000052c007c0c */ /* 0x000fe2000bf06270 */
[----:B------:R-:W-:Y:S01]  /*2b50*/  IMAD.WIDE R44, R43, 0x2, R138 ;  /* 0x000000022b2c7825 */ /* 0x000fe200078e028a */
[----:B------:R-:W-:-:S02]  /*2b60*/  ISETP.GE.AND P1, PT, R56, UR5, PT ;  /* 0x0000000538007c0c */ /* 0x000fc4000bf26270 */
[C---:B------:R-:W-:Y:S02]  /*2b70*/  LOP3.LUT R46, R56.reuse, 0x2, RZ, 0xfc, !PT ;  /* 0x00000002382e7812 */ /* 0x040fe400078efcff */
[----:B------:R-:W-:Y:S02]  /*2b80*/  LOP3.LUT R48, R56, 0x8, RZ, 0xfc, !PT ;  /* 0x0000000838307812 */ /* 0x000fe400078efcff */
[----:B------:R-:W-:Y:S02]  /*2b90*/  ISETP.GE.AND P3, PT, R46, UR5, PT ;  /* 0x000000052e007c0c */ /* 0x000fe4000bf66270 */
[C---:B------:R-:W-:Y:S02]  /*2ba0*/  LOP3.LUT R46, R56.reuse, 0x4, RZ, 0xfc, !PT ;  /* 0x00000004382e7812 */ /* 0x040fe400078efcff */
[----:B------:R-:W-:Y:S02]  /*2bb0*/  LOP3.LUT R47, R56, 0x6, RZ, 0xfc, !PT ;  /* 0x00000006382f7812 */ /* 0x000fe400078efcff */
[----:B------:R-:W-:Y:S01]  /*2bc0*/  ISETP.GE.AND P5, PT, R46, UR5, PT ;  /* 0x000000052e007c0c */ /* 0x000fe2000bfa6270 */
[----:B------:R0:W2:Y:S01]  /*2bd0*/  @!P1 LDG.E.U16 R63, desc[UR6][R44.64] ;  /* 0x000000062c3f9981 */ /* 0x0000a2000c1e1500 */
[----:B------:R-:W-:-:S02]  /*2be0*/  ISETP.GE.AND P1, PT, R48, UR5, PT ;  /* 0x0000000530007c0c */ /* 0x000fc4000bf26270 */
[----:B------:R-:W-:Y:S02]  /*2bf0*/  LOP3.LUT R48, R56, 0xa, RZ, 0xfc, !PT ;  /* 0x0000000a38307812 */ /* 0x000fe400078efcff */
[----:B------:R-:W-:Y:S01]  /*2c00*/  ISETP.GE.AND P2, PT, R47, UR5, PT ;  /* 0x000000052f007c0c */ /* 0x000fe2000bf46270 */
[----:B------:R-:W-:Y:S01]  /*2c10*/  IMAD.WIDE R46, R109, 0x2, R138 ;  /* 0x000000026d2e7825 */ /* 0x000fe200078e028a */
[----:B------:R-:W-:Y:S02]  /*2c20*/  ISETP.GE.AND P4, PT, R48, UR5, PT ;  /* 0x0000000530007c0c */ /* 0x000fe4000bf86270 */
[----:B------:R-:W-:Y:S02]  /*2c30*/  PRMT R196, RZ, 0x7610, R196 ;  /* 0x00007610ffc47816 */ /* 0x000fe400000000c4 */
[C---:B------:R-:W-:Y:S01]  /*2c40*/  LOP3.LUT R49, R56.reuse, 0xc, RZ, 0xfc, !PT ;  /* 0x0000000c38317812 */ /* 0x040fe200078efcff */
[----:B------:R-:W3:Y:S01]  /*2c50*/  @!P5 LDG.E.U16 R187, desc[UR6][R50.64] ;  /* 0x0000000632bbd981 */ /* 0x000ee2000c1e1500 */
[----:B------:R-:W-:Y:S01]  /*2c60*/  LOP3.LUT R48, R56, 0xe, RZ, 0xfc, !PT ;  /* 0x0000000e38307812 */ /* 0x000fe200078efcff */
[----:B0-----:R-:W-:Y:S01]  /*2c70*/  IMAD.WIDE R44, R115, 0x2, R138 ;  /* 0x00000002732c7825 */ /* 0x001fe200078e028a */
[----:B------:R-:W-:Y:S01]  /*2c80*/  ISETP.GE.AND P6, PT, R49, UR5, PT ;  /* 0x0000000531007c0c */ /* 0x000fe2000bfc6270 */
[----:B------:R0:W4:Y:S01]  /*2c90*/  @!P3 LDG.E.U16 R196, desc[UR6][R46.64] ;  /* 0x000000062ec4b981 */ /* 0x000122000c1e1500 */
[----:B------:R-:W-:-:S02]  /*2ca0*/  PRMT R190, RZ, 0x7610, R190 ;  /* 0x00007610ffbe7816 */ /* 0x000fc400000000be */
[----:B------:R-:W-:Y:S01]  /*2cb0*/  ISETP.GE.AND P5, PT, R48, UR5, PT ;  /* 0x0000000530007c0c */ /* 0x000fe2000bfa6270 */
[----:B------:R-:W-:Y:S01]  /*2cc0*/  IMAD.WIDE R48, R116, 0x2, R138 ;  /* 0x0000000274307825 */ /* 0x000fe200078e028a */
[----:B------:R-:W-:Y:S02]  /*2cd0*/  PRMT R54, RZ, 0x7610, R54 ;  /* 0x00007610ff367816 */ /* 0x000fe40000000036 */
[C---:B------:R-:W-:Y:S01]  /*2ce0*/  LOP3.LUT R52, R56.reuse, 0x10, RZ, 0xfc, !PT ;  /* 0x0000001038347812 */ /* 0x040fe200078efcff */
[----:B------:R1:W5:Y:S01]  /*2cf0*/  @!P2 LDG.E.U16 R190, desc[UR6][R44.64] ;  /* 0x000000062cbea981 */ /* 0x000362000c1e1500 */
[C---:B0-----:R-:W-:Y:S02]  /*2d00*/  LOP3.LUT R46, R56.reuse, 0x12, RZ, 0xfc, !PT ;  /* 0x00000012382e7812 */ /* 0x041fe400078efcff */
[----:B------:R-:W-:Y:S01]  /*2d10*/  LOP3.LUT R47, R56, 0x14, RZ, 0xfc, !PT ;  /* 0x00000014382f7812 */ /* 0x000fe200078efcff */
[----:B------:R0:W3:Y:S01]  /*2d20*/  @!P1 LDG.E.U16 R54, desc[UR6][R48.64] ;  /* 0x0000000630369981 */ /* 0x0000e2000c1e1500 */
[----:B------:R-:W-:Y:S01]  /*2d30*/  ISETP.GE.AND P3, PT, R52, UR5, PT ;  /* 0x0000000534007c0c */ /* 0x000fe2000bf66270 */
[----:B------:R-:W-:Y:S01]  /*2d40*/  IMAD.WIDE R50, R105, 0x2, R138 ;  /* 0x0000000269327825 */ /* 0x000fe200078e028a */
[----:B------:R-:W-:-:S02]  /*2d50*/  ISETP.GE.AND P2, PT, R46, UR5, PT ;  /* 0x000000052e007c0c */ /* 0x000fc4000bf46270 */
[----:B------:R-:W-:Y:S01]  /*2d60*/  ISETP.GE.AND P1, PT, R47, UR5, PT ;  /* 0x000000052f007c0c */ /* 0x000fe2000bf26270 */
[----:B------:R-:W-:Y:S01]  /*2d70*/  IMAD.WIDE R46, R42, 0x2, R138 ;  /* 0x000000022a2e7825 */ /* 0x000fe200078e028a */
[----:B------:R-:W-:Y:S02]  /*2d80*/  PRMT R59, RZ, 0x7610, R59 ;  /* 0x00007610ff3b7816 */ /* 0x000fe4000000003b */
[----:B------:R-:W-:Y:S02]  /*2d90*/  PRMT R193, RZ, 0x7610, R193 ;  /* 0x00007610ffc17816 */ /* 0x000fe400000000c1 */
[C---:B-1----:R-:W-:Y:S02]  /*2da0*/  LOP3.LUT R44, R56.reuse, 0x16, RZ, 0xfc, !PT ;  /* 0x00000016382c7812 */ /* 0x042fe400078efcff */
[----:B------:R-:W-:Y:S01]  /*2db0*/  LOP3.LUT R45, R56, 0x18, RZ, 0xfc, !PT ;  /* 0x00000018382d7812 */ /* 0x000fe200078efcff */
[----:B------:R1:W5:Y:S01]  /*2dc0*/  @!P4 LDG.E.U16 R59, desc[UR6][R46.64] ;  /* 0x000000062e3bc981 */ /* 0x000362000c1e1500 */
[----:B------:R-:W-:Y:S01]  /*2dd0*/  PRMT R189, RZ, 0x7610, R189 ;  /* 0x00007610ffbd7816 */ /* 0x000fe200000000bd */
[--C-:B------:R-:W-:Y:S01]  /*2de0*/  IMAD.WIDE R52, R104, 0x2, R138.reuse ;  /* 0x0000000268347825 */ /* 0x100fe200078e028a */
[----:B------:R-:W-:Y:S01]  /*2df0*/  ISETP.GE.AND P4, PT, R44, UR5, PT ;  /* 0x000000052c007c0c */ /* 0x000fe2000bf86270 */
[----:B------:R1:W5:Y:S01]  /*2e00*/  @!P6 LDG.E.U16 R193, desc[UR6][R50.64] ;  /* 0x0000000632c1e981 */ /* 0x000362000c1e1500 */
[----:B------:R-:W-:Y:S01]  /*2e10*/  ISETP.GE.AND P6, PT, R45, UR5, PT ;  /* 0x000000052d007c0c */ /* 0x000fe2000bfc6270 */
[----:B------:R-:W-:Y:S01]  /*2e20*/  IMAD.WIDE R44, R40, 0x2, R138 ;  /* 0x00000002282c7825 */ /* 0x000fe200078e028a */
[----:B------:R-:W-:Y:S01]  /*2e30*/  PRMT R55, RZ, 0x7610, R55 ;  /* 0x00007610ff377816 */ /* 0x000fe20000000037 */
[----:B------:R1:W5:Y:S01]  /*2e40*/  @!P5 LDG.E.U16 R189, desc[UR6][R52.64] ;  /* 0x0000000634bdd981 */ /* 0x000362000c1e1500 */
[----:B------:R-:W-:Y:S01]  /*2e50*/  PRMT R195, RZ, 0x7610, R195 ;  /* 0x00007610ffc37816 */ /* 0x000fe200000000c3 */
[----:B0-----:R-:W-:Y:S01]  /*2e60*/  IMAD.WIDE R48, R107, 0x2, R138 ;  /* 0x000000026b307825 */ /* 0x001fe200078e028a */
[----:B------:R-:W-:-:S02]  /*2e70*/  LOP3.LUT R57, R56, 0x1a, RZ, 0xfc, !PT ;  /* 0x0000001a38397812 */ /* 0x000fc400078efcff */
[C---:B------:R-:W-:Y:S01]  /*2e80*/  LOP3.LUT R58, R56.reuse, 0x1c, RZ, 0xfc, !PT ;  /* 0x0000001c383a7812 */ /* 0x040fe200078efcff */
[----:B------:R0:W4:Y:S01]  /*2e90*/  @!P3 LDG.E.U16 R55, desc[UR6][R44.64] ;  /* 0x000000062c37b981 */ /* 0x000122000c1e1500 */
[----:B------:R-:W-:Y:S02]  /*2ea0*/  LOP3.LUT R56, R56, 0x1e, RZ, 0xfc, !PT ;  /* 0x0000001e38387812 */ /* 0x000fe400078efcff */
[----:B------:R-:W-:Y:S01]  /*2eb0*/  ISETP.GE.AND P5, PT, R57, UR5, PT ;  /* 0x0000000539007c0c */ /* 0x000fe2000bfa6270 */
[----:B------:R0:W5:Y:S01]  /*2ec0*/  @!P2 LDG.E.U16 R195, desc[UR6][R48.64] ;  /* 0x0000000630c3a981 */ /* 0x000162000c1e1500 */
[----:B------:R-:W-:Y:S02]  /*2ed0*/  ISETP.GE.AND P3, PT, R58, UR5, PT ;  /* 0x000000053a007c0c */ /* 0x000fe4000bf66270 */
[----:B------:R-:W-:Y:S01]  /*2ee0*/  ISETP.GE.AND P2, PT, R56, UR5, PT ;  /* 0x0000000538007c0c */ /* 0x000fe2000bf46270 */
[----:B-1----:R-:W-:Y:S01]  /*2ef0*/  IMAD.WIDE R46, R106, 0x2, R138 ;  /* 0x000000026a2e7825 */ /* 0x002fe200078e028a */
[----:B------:R-:W-:-:S02]  /*2f00*/  PRMT R192, RZ, 0x7610, R192 ;  /* 0x00007610ffc07816 */ /* 0x000fc400000000c0 */
[----:B------:R-:W-:Y:S01]  /*2f10*/  PRMT R188, RZ, 0x7610, R188 ;  /* 0x00007610ffbc7816 */ /* 0x000fe200000000bc */
[----:B------:R-:W-:Y:S01]  /*2f20*/  IMAD.WIDE R50, R41, 0x2, R138 ;  /* 0x0000000229327825 */ /* 0x000fe200078e028a */
[----:B------:R-:W-:Y:S02]  /*2f30*/  PRMT R75, RZ, 0x7610, R75 ;  /* 0x00007610ff4b7816 */ /* 0x000fe4000000004b */
[----:B------:R-:W-:Y:S01]  /*2f40*/  PRMT R194, RZ, 0x7610, R194 ;  /* 0x00007610ffc27816 */ /* 0x000fe200000000c2 */
[----:B------:R-:W-:Y:S01]  /*2f50*/  IMAD.WIDE R52, R114, 0x2, R138 ;  /* 0x0000000272347825 */ /* 0x000fe200078e028a */
[----:B------:R-:W-:Y:S01]  /*2f60*/  PRMT R191, RZ, 0x7610, R191 ;  /* 0x00007610ffbf7816 */ /* 0x000fe200000000bf */
[----:B------:R1:W5:Y:S01]  /*2f70*/  @!P1 LDG.E.U16 R192, desc[UR6][R46.64] ;  /* 0x000000062ec09981 */ /* 0x000362000c1e1500 */
[----:B------:R-:W-:Y:S01]  /*2f80*/  PRMT R186, RZ, 0x7610, R186 ;  /* 0x00007610ffba7816 */ /* 0x000fe200000000ba */
[--C-:B------:R-:W-:Y:S02]  /*2f90*/  IMAD.WIDE R56, R39, 0x2, R138.reuse ;  /* 0x0000000227387825 */ /* 0x100fe400078e028a */
[----:B------:R-:W5:Y:S02]  /*2fa0*/  @!P4 LDG.E.U16 R188, desc[UR6][R50.64] ;  /* 0x0000000632bcc981 */ /* 0x000f64000c1e1500 */
[----:B------:R-:W-:-:S02]  /*2fb0*/  IMAD.WIDE R60, R113, 0x2, R138 ;  /* 0x00000002713c7825 */ /* 0x000fc400078e028a */
[----:B------:R-:W5:Y:S02]  /*2fc0*/  @!P6 LDG.E.U16 R75, desc[UR6][R52.64] ;  /* 0x00000006344be981 */ /* 0x000f64000c1e1500 */
[----:B0-----:R-:W-:Y:S02]  /*2fd0*/  IMAD.WIDE R44, R38, 0x2, R138 ;  /* 0x00000002262c7825 */ /* 0x001fe400078e028a */
[----:B------:R-:W5:Y:S04]  /*2fe0*/  @!P5 LDG.E.U16 R194, desc[UR6][R56.64] ;  /* 0x0000000638c2d981 */ /* 0x000f68000c1e1500 */
[----:B------:R-:W5:Y:S04]  /*2ff0*/  @!P3 LDG.E.U16 R191, desc[UR6][R60.64] ;  /* 0x000000063cbfb981 */ /* 0x000f68000c1e1500 */
[----:B------:R0:W5:Y:S01]  /*3000*/  @!P2 LDG.E.U16 R186, desc[UR6][R44.64] ;  /* 0x000000062cbaa981 */ /* 0x000162000c1e1500 */
[----:B------:R-:W-:Y:S01]  /*3010*/  PRMT R185, RZ, 0x7610, R185 ;  /* 0x00007610ffb97816 */ /* 0x000fe200000000b9 */
[----:B------:R-:W-:Y:S01]  /*3020*/  IMAD.WIDE R48, R111, 0x2, R144 ;  /* 0x000000026f307825 */ /* 0x000fe200078e0290 */
[----:B------:R-:W-:Y:S01]  /*3030*/  BAR.SYNC.DEFER_BLOCKING 0x0 ;  /* 0x0000000000007b1d */ /* 0x000fe20000010000 */
[----:B------:R-:W-:-:S02]  /*3040*/  PRMT R74, RZ, 0x7610, R74 ;  /* 0x00007610ff4a7816 */ /* 0x000fc4000000004a */
[C---:B-1----:R-:W-:Y:S01]  /*3050*/  IMAD.WIDE R46, R111.reuse, 0x2, R120 ;  /* 0x000000026f2e7825 */ /* 0x042fe200078e0278 */
[----:B------:R-:W-:Y:S02]  /*3060*/  PRMT R62, RZ, 0x7610, R62 ;  /* 0x00007610ff3e7816 */ /* 0x000fe4000000003e */
[----:B------:R-:W-:Y:S01]  /*3070*/  PRMT R58, RZ, 0x7610, R58 ;  /* 0x00007610ff3a7816 */ /* 0x000fe2000000003a */
[C---:B0-----:R-:W-:Y:S01]  /*3080*/  IMAD.WIDE R44, R111.reuse, 0x2, R122 ;  /* 0x000000026f2c7825 */ /* 0x041fe200078e027a */
[----:B------:R-:W-:Y:S02]  /*3090*/  PRMT R184, RZ, 0x7610, R184 ;  /* 0x00007610ffb87816 */ /* 0x000fe400000000b8 */
[----:B------:R-:W-:Y:S01]  /*30a0*/  PRMT R73, RZ, 0x7610, R73 ;  /* 0x00007610ff497816 */ /* 0x000fe20000000049 */
[----:B------:R-:W-:Y:S01]  /*30b0*/  IMAD.WIDE R50, R111, 0x2, R136 ;  /* 0x000000026f327825 */ /* 0x000fe200078e0288 */
[----:B------:R-:W-:-:S03]  /*30c0*/  PRMT R60, RZ, 0x7610, R60 ;  /* 0x00007610ff3c7816 */ /* 0x000fc6000000003c */
[C---:B------:R-:W-:Y:S01]  /*30d0*/  IMAD.WIDE R52, R111.reuse, 0x2, R134 ;  /* 0x000000026f347825 */ /* 0x040fe200078e0286 */
[----:B------:R-:W-:Y:S02]  /*30e0*/  PRMT R57, RZ, 0x7610, R57 ;  /* 0x00007610ff397816 */ /* 0x000fe40000000039 */
[----:B------:R-:W-:Y:S01]  /*30f0*/  PRMT R183, RZ, 0x7610, R183 ;  /* 0x00007610ffb77816 */ /* 0x000fe200000000b7 */
[----:B------:R0:W5:Y:S04]  /*3100*/  @!P0 LDG.E.U16 R185, desc[UR6][R48.64] ;  /* 0x0000000630b98981 */ /* 0x000168000c1e1500 */
[----:B------:R1:W5:Y:S01]  /*3110*/  @!P0 LDG.E.U16 R74, desc[UR6][R46.64] ;  /* 0x000000062e4a8981 */ /* 0x000362000c1e1500 */
[----:B------:R-:W-:Y:S02]  /*3120*/  PRMT R72, RZ, 0x7610, R72 ;  /* 0x00007610ff487816 */ /* 0x000fe40000000048 */
[----:B------:R-:W-:Y:S01]  /*3130*/  PRMT R61, RZ, 0x7610, R61 ;  /* 0x00007610ff3d7816 */ /* 0x000fe2000000003d */
[----:B------:R1:W5:Y:S01]  /*3140*/  @!P0 LDG.E.U16 R62, desc[UR6][R44.64] ;  /* 0x000000062c3e8981 */ /* 0x000362000c1e1500 */
[----:B0-----:R-:W-:Y:S01]  /*3150*/  IMAD.WIDE R48, R111, 0x2, R140 ;  /* 0x000000026f307825 */ /* 0x001fe200078e028c */
[----:B------:R-:W-:-:S02]  /*3160*/  PRMT R56, RZ, 0x7610, R56 ;  /* 0x00007610ff387816 */ /* 0x000fc40000000038 */
[----:B------:R0:W5:Y:S01]  /*3170*/  @!P0 LDG.E.U16 R73, desc[UR6][R50.64] ;  /* 0x0000000632498981 */ /* 0x000162000c1e1500 */
[----:B-1----:R-:W-:-:S03]  /*3180*/  IMAD.WIDE R46, R111, 0x2, R142 ;  /* 0x000000026f2e7825 */ /* 0x002fc600078e028e */
[----:B------:R1:W5:Y:S01]  /*3190*/  @!P0 LDG.E.U16 R184, desc[UR6][R48.64] ;  /* 0x0000000630b88981 */ /* 0x000362000c1e1500 */
[----:B------:R-:W-:-:S03]  /*31a0*/  IMAD.WIDE R44, R111, 0x2, R132 ;  /* 0x000000026f2c7825 */ /* 0x000fc600078e0284 */
[----:B------:R1:W5:Y:S01]  /*31b0*/  @!P0 LDG.E.U16 R58, desc[UR6][R46.64] ;  /* 0x000000062e3a8981 */ /* 0x000362000c1e1500 */
[----:B0-----:R-:W-:-:S03]  /*31c0*/  IMAD.WIDE R50, R111, 0x2, R126 ;  /* 0x000000026f327825 */ /* 0x001fc600078e027e */
[----:B------:R0:W5:Y:S01]  /*31d0*/  @!P0 LDG.E.U16 R60, desc[UR6][R52.64] ;  /* 0x00000006343c8981 */ /* 0x000162000c1e1500 */
[C---:B-1----:R-:W-:Y:S01]  /*31e0*/  IMAD.WIDE R48, R111.reuse, 0x2, R128 ;  /* 0x000000026f307825 */ /* 0x042fe200078e0280 */
[----:B------:R-:W-:Y:S02]  /*31f0*/  PRMT R201, RZ, 0x7610, R201 ;  /* 0x00007610ffc97816 */ /* 0x000fe400000000c9 */
[----:B------:R1:W5:Y:S01]  /*3200*/  @!P0 LDG.E.U16 R57, desc[UR6][R44.64] ;  /* 0x000000062c398981 */ /* 0x000362000c1e1500 */
[C---:B------:R-:W-:Y:S01]  /*3210*/  IMAD.WIDE R46, R111.reuse, 0x2, R130 ;  /* 0x000000026f2e7825 */ /* 0x040fe200078e0282 */
[----:B------:R-:W-:Y:S02]  /*3220*/  PRMT R199, RZ, 0x7610, R199 ;  /* 0x00007610ffc77816 */ /* 0x000fe400000000c7 */
[----:B------:R1:W5:Y:S01]  /*3230*/  @!P0 LDG.E.U16 R72, desc[UR6][R48.64] ;  /* 0x0000000630488981 */ /* 0x000362000c1e1500 */
[----:B0-----:R-:W-:Y:S01]  /*3240*/  IMAD.WIDE R52, R111, 0x2, R124 ;  /* 0x000000026f347825 */ /* 0x001fe200078e027c */
[----:B------:R-:W-:-:S02]  /*3250*/  PRMT R197, RZ, 0x7610, R197 ;  /* 0x00007610ffc57816 */ /* 0x000fc400000000c5 */
[----:B------:R0:W5:Y:S01]  /*3260*/  @!P0 LDG.E.U16 R183, desc[UR6][R46.64] ;  /* 0x000000062eb78981 */ /* 0x000162000c1e1500 */
[----:B------:R-:W-:Y:S01]  /*3270*/  PRMT R200, RZ, 0x7610, R200 ;  /* 0x00007610ffc87816 */ /* 0x000fe200000000c8 */
[C---:B-1----:R-:W-:Y:S01]  /*3280*/  IMAD.WIDE R44, R111.reuse, 0x2, R152 ;  /* 0x000000026f2c7825 */ /* 0x042fe200078e0298 */
[----:B------:R-:W-:Y:S01]  /*3290*/  PRMT R198, RZ, 0x7610, R198 ;  /* 0x00007610ffc67816 */ /* 0x000fe200000000c6 */
[----:B------:R1:W5:Y:S02]  /*32a0*/  @!P0 LDG.E.U16 R61, desc[UR6][R50.64] ;  /* 0x00000006323d8981 */ /* 0x000364000c1e1500 */
[C---:B------:R-:W-:Y:S02]  /*32b0*/  IMAD.WIDE R48, R111.reuse, 0x2, R148 ;  /* 0x000000026f307825 */ /* 0x040fe400078e0294 */
[----:B------:R1:W5:Y:S02]  /*32c0*/  @!P0 LDG.E.U16 R56, desc[UR6][R52.64] ;  /* 0x0000000634388981 */ /* 0x000364000c1e1500 */
[C---:B0-----:R-:W-:Y:S01]  /*32d0*/  IMAD.WIDE R46, R111.reuse, 0x2, R150 ;  /* 0x000000026f2e7825 */ /* 0x041fe200078e0296 */
[----:B------:R-:W-:Y:S01]  /*32e0*/  PRMT R203, RZ, 0x7610, R203 ;  /* 0x00007610ffcb7816 */ /* 0x000fe200000000cb */
[----:B------:R0:W5:Y:S02]  /*32f0*/  @!P0 LDG.E.U16 R201, desc[UR6][R44.64] ;  /* 0x000000062cc98981 */ /* 0x000164000c1e1500 */
[C---:B-1----:R-:W-:Y:S01]  /*3300*/  IMAD.WIDE R50, R111.reuse, 0x2, R146 ;  /* 0x000000026f327825 */ /* 0x042fe200078e0292 */
[----:B------:R-:W-:Y:S01]  /*3310*/  PRMT R207, RZ, 0x7610, R207 ;  /* 0x00007610ffcf7816 */ /* 0x000fe200000000cf */
[----:B------:R1:W5:Y:S02]  /*3320*/  @!P0 LDG.E.U16 R199, desc[UR6][R46.64] ;  /* 0x000000062ec78981 */ /* 0x000364000c1e1500 */
[----:B------:R-:W-:Y:S01]  /*3330*/  IMAD.WIDE R52, R111, 0x2, R156 ;  /* 0x000000026f347825 */ /* 0x000fe200078e029c */
[----:B------:R-:W-:Y:S01]  /*3340*/  PRMT R204, RZ, 0x7610, R204 ;  /* 0x00007610ffcc7816 */ /* 0x000fe200000000cc */
[----:B------:R1:W5:Y:S02]  /*3350*/  @!P0 LDG.E.U16 R197, desc[UR6][R48.64] ;  /* 0x0000000630c58981 */ /* 0x000364000c1e1500 */
[----:B------:R-:W-:-:S02]  /*3360*/  IMAD.MOV.U32 R68, RZ, RZ, R180 ;  /* 0x000000ffff447224 */ /* 0x000fc400078e00b4 */
[----:B------:R-:W-:Y:S01]  /*3370*/  IMAD.MOV.U32 R69, RZ, RZ, R181 ;  /* 0x000000ffff457224 */ /* 0x000fe200078e00b5 */
[----:B------:R1:W5:Y:S01]  /*3380*/  @!P0 LDG.E.U16 R200, desc[UR6][R50.64] ;  /* 0x0000000632c88981 */ /* 0x000362000c1e1500 */
[----:B------:R-:W-:Y:S01]  /*3390*/  PRMT R206, RZ, 0x7610, R206 ;  /* 0x00007610ffce7816 */ /* 0x000fe200000000ce */
[C---:B0-----:R-:W-:Y:S01]  /*33a0*/  IMAD.WIDE R44, R111.reuse, 0x2, R158 ;  /* 0x000000026f2c7825 */ /* 0x041fe200078e029e */
[----:B------:R-:W-:Y:S01]  /*33b0*/  PRMT R205, RZ, 0x7610, R205 ;  /* 0x00007610ffcd7816 */ /* 0x000fe200000000cd */
[----:B------:R0:W5:Y:S02]  /*33c0*/  @!P0 LDG.E.U16 R198, desc[UR6][R52.64] ;  /* 0x0000000634c68981 */ /* 0x000164000c1e1500 */
[----:B-1----:R-:W-:-:S04]  /*33d0*/  IMAD.WIDE R46, R111, 0x2, R162 ;  /* 0x000000026f2e7825 */ /* 0x002fc800078e02a2 */
[----:B------:R-:W-:Y:S01]  /*33e0*/  IMAD.MOV.U32 R70, RZ, RZ, R176 ;  /* 0x000000ffff467224 */ /* 0x000fe200078e00b0 */
[----:B------:R1:W5:Y:S01]  /*33f0*/  @!P0 LDG.E.U16 R203, desc[UR6][R44.64] ;  /* 0x000000062ccb8981 */ /* 0x000362000c1e1500 */
[----:B------:R-:W-:-:S04]  /*3400*/  IMAD.WIDE R48, R111, 0x2, R168 ;  /* 0x000000026f307825 */ /* 0x000fc800078e02a8 */
[----:B------:R-:W-:Y:S01]  /*3410*/  IMAD.MOV.U32 R71, RZ, RZ, R177 ;  /* 0x000000ffff477224 */ /* 0x000fe200078e00b1 */
[----:B------:R1:W5:Y:S01]  /*3420*/  @!P0 LDG.E.U16 R207, desc[UR6][R46.64] ;  /* 0x000000062ecf8981 */ /* 0x000362000c1e1500 */
[C---:B------:R-:W-:Y:S01]  /*3430*/  IMAD.WIDE R50, R111.reuse, 0x2, R174 ;  /* 0x000000026f327825 */ /* 0x040fe200078e02ae */
[----:B------:R-:W-:Y:S02]  /*3440*/  PRMT R208, RZ, 0x7610, R208 ;  /* 0x00007610ffd07816 */ /* 0x000fe400000000d0 */
[----:B------:R1:W5:Y:S01]  /*3450*/  @!P0 LDG.E.U16 R204, desc[UR6][R48.64] ;  /* 0x0000000630cc8981 */ /* 0x000362000c1e1500 */
[----:B0-----:R-:W-:Y:S01]  /*3460*/  IMAD.WIDE R52, R111, 0x2, R68 ;  /* 0x000000026f347825 */ /* 0x001fe200078e0244 */
[----:B------:R-:W-:Y:S02]  /*3470*/  PRMT R209, RZ, 0x7610, R209 ;  /* 0x00007610ffd17816 */ /* 0x000fe400000000d1 */
[----:B------:R0:W5:Y:S01]  /*3480*/  @!P0 LDG.E.U16 R206, desc[UR6][R50.64] ;  /* 0x0000000632ce8981 */ /* 0x000162000c1e1500 */
[----:B------:R-:W-:-:S02]  /*3490*/  IMAD.MOV.U32 R181, RZ, RZ, R167 ;  /* 0x000000ffffb57224 */ /* 0x000fc400078e00a7 */
[----:B------:R-:W-:Y:S01]  /*34a0*/  IMAD.MOV.U32 R180, RZ, RZ, R178 ;  /* 0x000000ffffb47224 */ /* 0x000fe200078e00b2 */
[----:B------:R0:W5:Y:S01]  /*34b0*/  @!P0 LDG.E.U16 R205, desc[UR6][R52.64] ;  /* 0x0000000634cd8981 */ /* 0x000162000c1e1500 */
[----:B------:R-:W-:Y:S02]  /*34c0*/  IMAD.MOV.U32 R167, RZ, RZ, R119 ;  /* 0x000000ffffa77224 */ /* 0x000fe400078e0077 */
[----:B------:R-:W-:Y:S02]  /*34d0*/  IMAD.MOV.U32 R176, RZ, RZ, R182 ;  /* 0x000000ffffb07224 */ /* 0x000fe400078e00b6 */
[--C-:B------:R-:W-:Y:S01]  /*34e0*/  IMAD.MOV.U32 R177, RZ, RZ, R179.reuse ;  /* 0x000000ffffb17224 */ /* 0x100fe200078e00b3 */
[----:B------:R-:W-:Y:S01]  /*34f0*/  PRMT R179, RZ, 0x7610, R179 ;  /* 0x00007610ffb37816 */ /* 0x000fe200000000b3 */
[C---:B-1----:R-:W-:Y:S01]  /*3500*/  IMAD.WIDE R44, R111.reuse, 0x2, R170 ;  /* 0x000000026f2c7825 */ /* 0x042fe200078e02aa */
[----:B------:R-:W-:Y:S02]  /*3510*/  PRMT R211, RZ, 0x7610, R211 ;  /* 0x00007610ffd37816 */ /* 0x000fe400000000d3 */
[----:B------:R-:W-:Y:S01]  /*3520*/  PRMT R212, RZ, 0x7610, R212 ;  /* 0x00007610ffd47816 */ /* 0x000fe200000000d4 */
[C---:B------:R-:W-:Y:S01]  /*3530*/  IMAD.WIDE R46, R111.reuse, 0x2, R176 ;  /* 0x000000026f2e7825 */ /* 0x040fe200078e02b0 */
[----:B------:R-:W5:Y:S03]  /*3540*/  @!P0 LDG.E.U16 R179, desc[UR6][R44.64] ;  /* 0x000000062cb38981 */ /* 0x000f66000c1e1500 */
[C---:B------:R-:W-:Y:S01]  /*3550*/  IMAD.WIDE R48, R111.reuse, 0x2, R70 ;  /* 0x000000026f307825 */ /* 0x040fe200078e0246 */
[----:B------:R1:W5:Y:S03]  /*3560*/  @!P0 LDG.E.U16 R208, desc[UR6][R46.64] ;  /* 0x000000062ed08981 */ /* 0x000366000c1e1500 */
[C---:B0-----:R-:W-:Y:S01]  /*3570*/  IMAD.WIDE R50, R111.reuse, 0x2, R166 ;  /* 0x000000026f327825 */ /* 0x041fe200078e02a6 */
[----:B------:R0:W5:Y:S03]  /*3580*/  @!P0 LDG.E.U16 R209, desc[UR6][R48.64] ;  /* 0x0000000630d18981 */ /* 0x000166000c1e1500 */
[C---:B------:R-:W-:Y:S01]  /*3590*/  IMAD.WIDE R52, R111.reuse, 0x2, R180 ;  /* 0x000000026f347825 */ /* 0x040fe200078e02b4 */
[----:B------:R-:W5:Y:S03]  /*35a0*/  @!P0 LDG.E.U16 R211, desc[UR6][R50.64] ;  /* 0x0000000632d38981 */ /* 0x000f66000c1e1500 */
[--C-:B------:R-:W-:Y:S01]  /*35b0*/  IMAD.MOV.U32 R119, RZ, RZ, R117.reuse ;  /* 0x000000ffff777224 */ /* 0x100fe200078e0075 */
[----:B------:R0:W5:Y:S01]  /*35c0*/  @!P0 LDG.E.U16 R212, desc[UR6][R52.64] ;  /* 0x0000000634d48981 */ /* 0x000162000c1e1500 */
[----:B------:R-:W-:Y:S01]  /*35d0*/  PRMT R117, RZ, 0x7610, R117 ;  /* 0x00007610ff757816 */ /* 0x000fe20000000075 */
[----:B-1----:R-:W-:Y:S01]  /*35e0*/  IMAD.WIDE R46, R111, 0x2, R164 ;  /* 0x000000026f2e7825 */ /* 0x002fe200078e02a4 */
[----:B------:R-:W-:-:S02]  /*35f0*/  PRMT R178, RZ, 0x7610, R178 ;  /* 0x00007610ffb27816 */ /* 0x000fc400000000b2 */
[----:B------:R-:W-:Y:S01]  /*3600*/  PRMT R182, RZ, 0x7610, R182 ;  /* 0x00007610ffb67816 */ /* 0x000fe200000000b6 */
[C---:B0-----:R-:W-:Y:S01]  /*3610*/  IMAD.WIDE R48, R111.reuse, 0x2, R172 ;  /* 0x000000026f307825 */ /* 0x041fe200078e02ac */
[----:B------:R-:W-:Y:S02]  /*3620*/  PRMT R210, RZ, 0x7610, R210 ;  /* 0x00007610ffd27816 */ /* 0x000fe400000000d2 */
[----:B------:R-:W-:Y:S01]  /*3630*/  PRMT R213, RZ, 0x7610, R213 ;  /* 0x00007610ffd57816 */ /* 0x000fe200000000d5 */
[C---:B------:R-:W-:Y:S01]  /*3640*/  IMAD.WIDE R52, R111.reuse, 0x2, R154 ;  /* 0x000000026f347825 */ /* 0x040fe200078e029a */
[----:B------:R-:W5:Y:S03]  /*3650*/  @!P0 LDG.E.U16 R178, desc[UR6][R46.64] ;  /* 0x000000062eb28981 */ /* 0x000f66000c1e1500 */
[C---:B------:R-:W-:Y:S01]  /*3660*/  IMAD.WIDE R50, R111.reuse, 0x2, R160 ;  /* 0x000000026f327825 */ /* 0x040fe200078e02a0 */
[----:B------:R-:W5:Y:S03]  /*3670*/  @!P0 LDG.E.U16 R117, desc[UR6][R52.64] ;  /* 0x0000000634758981 */ /* 0x000f66000c1e1500 */
[----:B------:R-:W-:Y:S01]  /*3680*/  IMAD.WIDE R44, R111, 0x2, R118 ;  /* 0x000000026f2c7825 */ /* 0x000fe200078e0276 */
[----:B------:R-:W5:Y:S04]  /*3690*/  @!P0 LDG.E.U16 R182, desc[UR6][R48.64] ;  /* 0x0000000630b68981 */ /* 0x000f68000c1e1500 */
[----:B------:R-:W5:Y:S04]  /*36a0*/  @!P0 LDG.E.U16 R210, desc[UR6][R50.64] ;  /* 0x0000000632d28981 */ /* 0x000f68000c1e1500 */
[----:B------:R0:W5:Y:S01]  /*36b0*/  @!P0 LDG.E.U16 R213, desc[UR6][R44.64] ;  /* 0x000000062cd58981 */ /* 0x000162000c1e1500 */
[----:B------:R-:W1:Y:S01]  /*36c0*/  S2R R202, SR_TID.X ;  /* 0x0000000000ca7919 */ /* 0x000e620000002100 */
[----:B0-----:R-:W-:-:S05]  /*36d0*/  IMAD.SHL.U32 R44, R0, 0x2, RZ ;  /* 0x00000002002c7824 */ /* 0x001fca00078e00ff */
[----:B------:R-:W-:Y:S01]  /*36e0*/  LOP3.LUT R45, R44, 0x10, RZ, 0x3c, !PT ;  /* 0x000000102c2d7812 */ /* 0x000fe200078e3cff */
[C---:B-1----:R-:W-:Y:S02]  /*36f0*/  IMAD.SHL.U32 R214, R202.reuse, 0x40, RZ ;  /* 0x00000040cad67824 */ /* 0x042fe400078e00ff */
[----:B------:R-:W-:-:S03]  /*3700*/  IMAD.SHL.U32 R215, R202, 0x8, RZ ;  /* 0x00000008cad77824 */ /* 0x000fc600078e00ff */
[----:B------:R-:W-:Y:S02]  /*3710*/  LOP3.LUT R214, R214, 0x1c0, RZ, 0xc0, !PT ;  /* 0x000001c0d6d67812 */ /* 0x000fe400078ec0ff */
[----:B------:R-:W-:Y:S02]  /*3720*/  LOP3.LUT R52, R202, 0x20, RZ, 0xc0, !PT ;  /* 0x00000020ca347812 */ /* 0x000fe400078ec0ff */
[----:B------:R-:W-:Y:S01]  /*3730*/  LOP3.LUT R215, R214, 0x30, R215, 0xf8, !PT ;  /* 0x00000030d6d77812 */ /* 0x000fe200078ef8d7 */
[----:B------:R-:W-:Y:S01]  /*3740*/  IMAD.SHL.U32 R214, R202, 0x2, RZ ;  /* 0x00000002cad67824 */ /* 0x000fe200078e00ff */
[----:B------:R-:W-:-:S04]  /*3750*/  LEA R47, R52, UR4, 0x4 ;  /* 0x00000004342f7c11 */ /* 0x000fc8000f8e20ff */
[C-C-:B------:R-:W-:Y:S02]  /*3760*/  LOP3.LUT R46, R215.reuse, 0x30, R214.reuse, 0x78, !PT ;  /* 0x00000030d72e7812 */ /* 0x140fe400078e78d6 */
[----:B------:R-:W-:-:S03]  /*3770*/  LOP3.LUT R215, R215, 0x10, R214, 0x78, !PT ;  /* 0x00000010d7d77812 */ /* 0x000fc600078e78d6 */
[----:B------:R-:W-:Y:S01]  /*3780*/  IMAD.IADD R214, R46, 0x1, R47 ;  /* 0x000000012ed67824 */ /* 0x000fe200078e022f */
[C---:B------:R-:W-:Y:S02]  /*3790*/  LOP3.LUT R46, R44.reuse, 0x20, RZ, 0x3c, !PT ;  /* 0x000000202c2e7812 */ /* 0x040fe400078e3cff */
[----:B------:R-:W-:Y:S01]  /*37a0*/  LOP3.LUT R47, R44, 0x30, RZ, 0x3c, !PT ;  /* 0x000000302c2f7812 */ /* 0x000fe200078e3cff */
[----:B--2---:R-:W-:Y:S04]  /*37b0*/  STS.U16 [R44+UR4+0x1000], R63 ;  /* 0x0010003f2c007988 */ /* 0x004fe80008000404 */
[----:B---3--:R-:W-:Y:S04]  /*37c0*/  STS.U16 [R44+UR4+0x1200], R54 ;  /* 0x001200362c007988 */ /* 0x008fe80008000404 */
[----:B----4-:R-:W-:Y:S04]  /*37d0*/  STS.U16 [R44+UR4+0x1400], R55 ;  /* 0x001400372c007988 */ /* 0x010fe80008000404 */
[----:B-----5:R-:W-:Y:S04]  /*37e0*/  STS.U16 [R44+UR4+0x1600], R75 ;  /* 0x0016004b2c007988 */ /* 0x020fe80008000404 */
[----:B------:R-:W-:Y:S04]  /*37f0*/  STS.U16 [R45+UR4+0x1080], R196 ;  /* 0x001080c42d007988 */ /* 0x000fe80008000404 */
        /* <DEDUP_REMOVED lines=10> */
[----:B------:R0:W-:Y:S02]  /*38a0*/  STS.U16 [R47+UR4+0x1780], R186 ;  /* 0x001780ba2f007988 */ /* 0x0001e40008000404 */
[----:B0-----:R-:W-:-:S02]  /*38b0*/  IMAD.SHL.U32 R47, R0, 0x2, RZ ;  /* 0x00000002002f7824 */ /* 0x001fc400078e00ff */
[----:B------:R-:W-:Y:S04]  /*38c0*/  STS.U16 [R44+UR4], R185 ;  /* 0x000000b92c007988 */ /* 0x000fe80008000404 */
[----:B------:R-:W-:Y:S04]  /*38d0*/  STS.U16 [R44+UR4+0x200], R184 ;  /* 0x000200b82c007988 */ /* 0x000fe80008000404 */
[----:B------:R0:W-:Y:S02]  /*38e0*/  STS.U16 [R44+UR4+0x400], R183 ;  /* 0x000400b72c007988 */ /* 0x0001e40008000404 */
[----:B0-----:R-:W-:-:S02]  /*38f0*/  LOP3.LUT R183, R47, 0x30, RZ, 0x3c, !PT ;  /* 0x000000302fb77812 */ /* 0x001fc400078e3cff */
        /* <DEDUP_REMOVED lines=25> */
[----:B------:R0:W-:Y:S04]  /*3a90*/  STS.U16 [R183+UR4+0x980], R178 ;  /* 0x000980b2b7007988 */ /* 0x0001e80008000404 */
[----:B------:R-:W-:Y:S04]  /*3aa0*/  STS.U16 [R183+UR4+0xb80], R182 ;  /* 0x000b80b6b7007988 */ /* 0x000fe80008000404 */
[----:B------:R-:W-:Y:S04]  /*3ab0*/  STS.U16 [R183+UR4+0xd80], R210 ;  /* 0x000d80d2b7007988 */ /* 0x000fe80008000404 */
[----:B------:R-:W-:Y:S01]  /*3ac0*/  STS.U16 [R183+UR4+0xf80], R213 ;  /* 0x000f80d5b7007988 */ /* 0x000fe20008000404 */
[----:B------:R-:W-:Y:S01]  /*3ad0*/  BAR.SYNC.DEFER_BLOCKING 0x0 ;  /* 0x0000000000007b1d */ /* 0x000fe20000010000 */
[----:B------:R-:W-:-:S05]  /*3ae0*/  IMAD.SHL.U32 R202, R202, 0x20, RZ ;  /* 0x00000020caca7824 */ /* 0x000fca00078e00ff */
[----:B------:R-:W-:-:S04]  /*3af0*/  LOP3.LUT R202, R215, 0x200, R202, 0xf8, !PT ;  /* 0x00000200d7ca7812 */ /* 0x000fc800078ef8ca */
[----:B------:R-:W-:Y:S01]  /*3b00*/  LOP3.LUT R186, R202, 0x20, RZ, 0x3c, !PT ;  /* 0x00000020caba7812 */ /* 0x000fe200078e3cff */
[----:B------:R-:W-:Y:S04]  /*3b10*/  LDSM.16.MT88.4 R72, [R202+UR4+0x1000] ;  /* 0x00100004ca48783b */ /* 0x000fe80008004200 */
[----:B------:R-:W1:Y:S04]  /*3b20*/  LDSM.16.M88.4 R48, [R214] ;  /* 0x00000000d630783b */ /* 0x000e680000000200 */
[----:B------:R-:W2:Y:S04]  /*3b30*/  LDSM.16.M88.4 R52, [R214+0x400] ;  /* 0x00040000d634783b */ /* 0x000ea80000000200 */
[----:B------:R-:W3:Y:S04]  /*3b40*/  LDSM.16.M88.4 R60, [R214+0x800] ;  /* 0x00080000d63c783b */ /* 0x000ee80000000200 */
[----:B------:R-:W4:Y:S04]  /*3b50*/  LDSM.16.M88.4 R56, [R214+0xc00] ;  /* 0x000c0000d638783b */ /* 0x000f280000000200 */
[----:B------:R-:W5:Y:S01]  /*3b60*/  LDSM.16.MT88.4 R44, [R186+UR4+0x1000] ;  /* 0x00100004ba2c783b */ /* 0x000f620008004200 */
[----:B0-----:R-:W-:-:S04]  /*3b70*/  IMAD.WIDE R178, R112, 0x2, R180 ;  /* 0x0000000270b27825 */ /* 0x001fc800078e02b4 */
[----:B------:R-:W-:-:S04]  /*3b80*/  IMAD.WIDE R180, R112, 0x2, R68 ;  /* 0x0000000270b47825 */ /* 0x000fc800078e0244 */
[----:B------:R-:W-:Y:S02]  /*3b90*/  IMAD.WIDE R184, R112, 0x2, R70 ;  /* 0x0000000270b87825 */ /* 0x000fe400078e0246 */
[----:B------:R-:W0:Y:S01]  /*3ba0*/  LDSM.16.MT88.4 R68, [R202+UR4+0x1400] ;  /* 0x00140004ca44783b */ /* 0x000e220008004200 */
[C---:B-1----:R-:W-:Y:S06]  /*3bb0*/  HMMA.16816.F32 R100, R72.reuse, R48, R100 ;  /* 0x000000304864723c */ /* 0x042fec0000001864 */
[C---:B--2---:R-:W-:Y:S06]  /*3bc0*/  HMMA.16816.F32 R96, R72.reuse, R52, R96 ;  /* 0x000000344860723c */ /* 0x044fec0000001860 */
[C---:B---3--:R-:W-:Y:S06]  /*3bd0*/  HMMA.16816.F32 R92, R72.reuse, R60, R92 ;  /* 0x0000003c485c723c */ /* 0x048fec000000185c */
[----:B----4-:R-:W-:Y:S01]  /*3be0*/  HMMA.16816.F32 R88, R72, R56, R88 ;  /* 0x000000384858723c */ /* 0x010fe20000001858 */
[----:B------:R-:W1:Y:S05]  /*3bf0*/  LDSM.16.MT88.4 R72, [R186+UR4+0x1400] ;  /* 0x00140004ba48783b */ /* 0x000e6a0008004200 */
[C---:B-----5:R-:W-:Y:S06]  /*3c00*/  HMMA.16816.F32 R84, R44.reuse, R48, R84 ;  /* 0x000000302c54723c */ /* 0x060fec0000001854 */
[C---:B------:R-:W-:Y:S06]  /*3c10*/  HMMA.16816.F32 R80, R44.reuse, R52, R80 ;  /* 0x000000342c50723c */ /* 0x040fec0000001850 */
[C---:B------:R-:W-:Y:S06]  /*3c20*/  HMMA.16816.F32 R76, R44.reuse, R60, R76 ;  /* 0x0000003c2c4c723c */ /* 0x040fec000000184c */
[----:B------:R-:W-:Y:S01]  /*3c30*/  HMMA.16816.F32 R64, R44, R56, R64 ;  /* 0x000000382c40723c */ /* 0x000fe20000001840 */
[----:B------:R-:W-:-:S05]  /*3c40*/  VIADD R110, R110, 0xffffffff ;  /* 0xffffffff6e6e7836 */ /* 0x000fca0000000000 */
[----:B------:R-:W-:Y:S01]  /*3c50*/  ISETP.NE.U32.AND P0, PT, R110, RZ, PT ;  /* 0x000000ff6e00720c */ /* 0x000fe20003f05070 */
[----:B------:R-:W-:-:S04]  /*3c60*/  IMAD.WIDE R118, R112, 0x2, R118 ;  /* 0x0000000270767825 */ /* 0x000fc800078e0276 */
[C---:B------:R-:W-:Y:S01]  /*3c70*/  IMAD.WIDE R182, R112.reuse, 0x2, R166 ;  /* 0x0000000270b67825 */ /* 0x040fe200078e02a6 */
[C---:B0-----:R-:W-:Y:S03]  /*3c80*/  HMMA.16816.F32 R100, R68.reuse, R50, R100 ;  /* 0x000000324464723c */ /* 0x041fe60000001864 */
[----:B------:R-:W-:Y:S02]  /*3c90*/  IMAD.MOV.U32 R117, RZ, RZ, R119 ;  /* 0x000000ffff757224 */ /* 0x000fe400078e0077 */
[----:B------:R-:W-:Y:S02]  /*3ca0*/  IMAD.MOV.U32 R166, RZ, RZ, R182 ;  /* 0x000000ffffa67224 */ /* 0x000fe400078e00b6 */
[----:B------:R-:W-:Y:S01]  /*3cb0*/  IMAD.MOV.U32 R119, RZ, RZ, R183 ;  /* 0x000000ffff777224 */ /* 0x000fe200078e00b7 */
[----:B------:R-:W-:Y:S01]  /*3cc0*/  HMMA.16816.F32 R96, R68, R54, R96 ;  /* 0x000000364460723c */ /* 0x000fe20000001860 */
[----:B------:R-:W-:Y:S01]  /*3cd0*/  IMAD.WIDE R182, R112, 0x2, R176 ;  /* 0x0000000270b67825 */ /* 0x000fe200078e02b0 */
[----:B------:R-:W-:-:S04]  /*3ce0*/  UIADD3 UR5, UR5, -0x20, URZ ;  /* 0xffffffe005057890 */ /* 0x000fc8000fffe03f */
[----:B------:R-:W-:Y:S01]  /*3cf0*/  HMMA.16816.F32 R92, R68, R62, R92 ;  /* 0x0000003e445c723c */ /* 0x000fe2000000185c */
[----:B------:R-:W-:Y:S02]  /*3d00*/  IMAD.MOV.U32 R167, RZ, RZ, R179 ;  /* 0x000000ffffa77224 */ /* 0x000fe400078e00b3 */
[----:B------:R-:W-:-:S03]  /*3d10*/  IMAD.WIDE R160, R112, 0x2, R160 ;  /* 0x0000000270a07825 */ /* 0x000fc600078e02a0 */
[----:B------:R-:W-:Y:S01]  /*3d20*/  HMMA.16816.F32 R88, R68, R58, R88 ;  /* 0x0000003a4458723c */ /* 0x000fe20000001858 */
[----:B------:R-:W-:Y:S02]  /*3d30*/  IMAD.MOV.U32 R176, RZ, RZ, R184 ;  /* 0x000000ffffb07224 */ /* 0x000fe400078e00b8 */
[----:B------:R-:W-:-:S03]  /*3d40*/  IMAD.MOV.U32 R177, RZ, RZ, R185 ;  /* 0x000000ffffb17224 */ /* 0x000fc600078e00b9 */
[----:B-1----:R-:W-:Y:S01]  /*3d50*/  HMMA.16816.F32 R84, R72, R50, R84 ;  /* 0x000000324854723c */ /* 0x002fe20000001854 */
[----:B------:R-:W-:-:S05]  /*3d60*/  IMAD.WIDE R174, R112, 0x2, R174 ;  /* 0x0000000270ae7825 */ /* 0x000fca00078e02ae */
[----:B------:R-:W-:Y:S01]  /*3d70*/  HMMA.16816.F32 R80, R72, R54, R80 ;  /* 0x000000364850723c */ /* 0x000fe20000001850 */
[----:B------:R-:W-:Y:S02]  /*3d80*/  IMAD.MOV.U32 R179, RZ, RZ, R183 ;  /* 0x000000ffffb37224 */ /* 0x000fe400078e00b7 */
[----:B------:R-:W-:-:S03]  /*3d90*/  IMAD.WIDE R172, R112, 0x2, R172 ;  /* 0x0000000270ac7825 */ /* 0x000fc600078e02ac */
[----:B------:R-:W-:Y:S01]  /*3da0*/  HMMA.16816.F32 R76, R72, R62, R76 ;  /* 0x0000003e484c723c */ /* 0x000fe2000000184c */
[----:B------:R-:W-:-:S05]  /*3db0*/  IMAD.WIDE R170, R112, 0x2, R170 ;  /* 0x0000000270aa7825 */ /* 0x000fca00078e02aa */
[----:B------:R-:W-:Y:S01]  /*3dc0*/  HMMA.16816.F32 R64, R72, R58, R64 ;  /* 0x0000003a4840723c */ /* 0x000fe20000001840 */
[----:B------:R-:W-:-:S04]  /*3dd0*/  IMAD.WIDE R168, R112, 0x2, R168 ;  /* 0x0000000270a87825 */ /* 0x000fc800078e02a8 */
        /* <DEDUP_REMOVED lines=21> */
[----:B------:R-:W-:Y:S01]  /*3f30*/  IMAD.WIDE R138, R37, 0x2, R138 ;  /* 0x00000002258a7825 */ /* 0x000fe200078e028a */
[----:B------:R-:W-:Y:S06]  /*3f40*/  @P0 BRA `(.L_x_2) ;  /* 0xffffffe800e00947 */ /* 0x000fec000383ffff */
[----:B------:R-:W-:Y:S02]  /*3f50*/  F2FP.F16.F32.PACK_AB R67, R67, R79 ;  /* 0x0000004f4343723e */ /* 0x000fe400000000ff */
[----:B------:R-:W-:Y:S02]  /*3f60*/  F2FP.F16.F32.PACK_AB R66, R66, R78 ;  /* 0x0000004e4242723e */ /* 0x000fe400000000ff */
[----:B------:R-:W-:Y:S02]  /*3f70*/  F2FP.F16.F32.PACK_AB R65, R65, R77 ;  /* 0x0000004d4141723e */ /* 0x000fe400000000ff */
[----:B------:R-:W-:Y:S02]  /*3f80*/  F2FP.F16.F32.PACK_AB R64, R64, R76 ;  /* 0x0000004c4040723e */ /* 0x000fe400000000ff */
[----:B------:R-:W-:Y:S02]  /*3f90*/  F2FP.F16.F32.PACK_AB R91, R91, R95 ;  /* 0x0000005f5b5b723e */ /* 0x000fe400000000ff */
[----:B------:R-:W-:-:S02]  /*3fa0*/  F2FP.F16.F32.PACK_AB R90, R90, R94 ;  /* 0x0000005e5a5a723e */ /* 0x000fc400000000ff */
        /* <DEDUP_REMOVED lines=9> */
[----:B------:R-:W-:-:S07]  /*4040*/  F2FP.F16.F32.PACK_AB R96, R96, R100 ;  /* 0x000000646060723e */ /* 0x000fce00000000ff */
.L_x_1:
[----:B------:R-:W0:Y:S01]  /*4050*/  S2R R37, SR_TID.X ;  /* 0x0000000000257919 */ /* 0x000e220000002100 */
[----:B------:R-:W-:Y:S01]  /*4060*/  LOP3.LUT R35, R35, 0x200, RZ, 0xc0, !PT ;  /* 0x0000020023237812 */ /* 0x000fe200078ec0ff */
[----:B------:R-:W1:Y:S01]  /*4070*/  LDC R53, c[0x0][0x248] ;  /* 0x00009200ff357b82 */ /* 0x000e620000000800 */
[----:B------:R-:W-:Y:S01]  /*4080*/  LOP3.LUT R36, R36, 0x80, RZ, 0xc0, !PT ;  /* 0x0000008024247812 */ /* 0x000fe200078ec0ff */
[----:B------:R-:W-:Y:S01]  /*4090*/  ULDC.64 UR8, c[0x0][0x228] ;  /* 0x00008a0000087ab9 */ /* 0x000fe20000000a00 */
[----:B------:R-:W-:-:S05]  /*40a0*/  LEA R48, R0, UR4, 0x4 ;  /* 0x0000000400307c11 */ /* 0x000fca000f8e20ff */
[----:B------:R-:W-:Y:S01]  /*40b0*/  BAR.SYNC.DEFER_BLOCKING 0x0 ;  /* 0x0000000000007b1d */ /* 0x000fe20000010000 */
[----:B------:R-:W-:Y:S02]  /*40c0*/  IADD3 R36, R36, UR4, R35 ;  /* 0x0000000424247c10 */ /* 0x000fe4000fffe023 */
[----:B------:R-:W-:-:S03]  /*40d0*/  ISETP.GE.AND P0, PT, R34, UR8, PT ;  /* 0x0000000822007c0c */ /* 0x000fc6000bf06270 */
[----:B------:R-:W-:Y:S01]  /*40e0*/  ULDC UR4, c[0x0][0x244] ;  /* 0x0000910000047ab9 */ /* 0x000fe20000000800 */
[----:B------:R-:W-:Y:S01]  /*40f0*/  ISETP.LT.AND P1, PT, R2, UR9, !P0 ;  /* 0x0000000902007c0c */ /* 0x000fe2000c721270 */
[----:B------:R-:W-:Y:S01]  /*4100*/  IMAD R34, R34, UR4, RZ ;  /* 0x0000000422227c24 */ /* 0x000fe2000f8e02ff */
[----:B------:R-:W-:Y:S01]  /*4110*/  ULDC.64 UR4, c[0x0][0x220] ;  /* 0x0000880000047ab9 */ /* 0x000fe20000000a00 */
[----:B------:R-:W-:Y:S02]  /*4120*/  ISETP.LT.AND P5, PT, R18, UR9, !P0 ;  /* 0x0000000912007c0c */ /* 0x000fe4000c7a1270 */
[----:B------:R-:W-:Y:S02]  /*4130*/  ISETP.LT.AND P4, PT, R3, UR9, !P0 ;  /* 0x0000000903007c0c */ /* 0x000fe4000c781270 */
[----:B------:R-:W-:-:S04]  /*4140*/  LEA R49, P2, R34, UR4, 0x1 ;  /* 0x0000000422317c11 */ /* 0x000fc8000f8408ff */
[----:B------:R-:W-:Y:S01]  /*4150*/  LEA.HI.X.SX32 R51, R34, UR5, 0x1, P2 ;  /* 0x0000000522337c11 */ /* 0x000fe200090f0eff */
[-C--:B-1----:R-:W-:Y:S01]  /*4160*/  IMAD R0, R2, R53.reuse, RZ ;  /* 0x0000003502007224 */ /* 0x082fe200078e02ff */
[C---:B------:R-:W-:Y:S01]  /*4170*/  ISETP.LT.AND P2, PT, R4.reuse, UR9, !P0 ;  /* 0x0000000904007c0c */ /* 0x040fe2000c741270 */
[-C--:B------:R-:W-:Y:S02]  /*4180*/  IMAD R18, R3, R53.reuse, RZ ;  /* 0x0000003503127224 */ /* 0x080fe400078e02ff */
[----:B------:R-:W-:Y:S01]  /*4190*/  IMAD R45, R4, R53, RZ ;  /* 0x00000035042d7224 */ /* 0x000fe200078e02ff */
[----:B------:R-:W-:Y:S01]  /*41a0*/  LEA R2, P6, R0, R49, 0x1 ;  /* 0x0000003100027211 */ /* 0x000fe200078c08ff */
[C---:B0-----:R-:W-:Y:S01]  /*41b0*/  IMAD.SHL.U32 R35, R37.reuse, 0x10, RZ ;  /* 0x0000001025237824 */ /* 0x041fe200078e00ff */
[----:B------:R-:W-:Y:S01]  /*41c0*/  LOP3.LUT R39, R37, 0x20, RZ, 0xc0, !PT ;  /* 0x0000002025277812 */ /* 0x000fe200078ec0ff */
[----:B------:R-:W-:Y:S01]  /*41d0*/  IMAD R46, R5, R53, RZ ;  /* 0x00000035052e7224 */ /* 0x000fe200078e02ff */
[----:B------:R-:W-:-:S02]  /*41e0*/  LEA R34, P3, R18, R49, 0x1 ;  /* 0x0000003112227211 */ /* 0x000fc400078608ff */
[----:B------:R-:W-:Y:S01]  /*41f0*/  LOP3.LUT R35, R35, 0x70, RZ, 0xc0, !PT ;  /* 0x0000007023237812 */ /* 0x000fe200078ec0ff */
[----:B------:R-:W-:Y:S01]  /*4200*/  IMAD R36, R39, 0x20, R36 ;  /* 0x0000002027247824 */ /* 0x000fe200078e0224 */
[----:B------:R-:W-:Y:S01]  /*4210*/  LEA.HI.X.SX32 R3, R0, R51, 0x1, P6 ;  /* 0x0000003300037211 */ /* 0x000fe200030f0eff */
[----:B------:R-:W-:Y:S01]  /*4220*/  IMAD R0, R53, 0x20, R0 ;  /* 0x0000002035007824 */ /* 0x000fe200078e0200 */
[----:B------:R-:W-:Y:S01]  /*4230*/  LEA R4, P6, R45, R49, 0x1 ;  /* 0x000000312d047211 */ /* 0x000fe200078c08ff */
[----:B------:R-:W-:Y:S01]  /*4240*/  IMAD.IADD R47, R35, 0x1, R36 ;  /* 0x00000001232f7824 */ /* 0x000fe200078e0224 */
[----:B------:R-:W-:Y:S01]  /*4250*/  LEA.HI.X.SX32 R35, R18, R51, 0x1, P3 ;  /* 0x0000003312237211 */ /* 0x000fe200018f0eff */
[----:B------:R-:W-:Y:S01]  /*4260*/  IMAD R18, R6, R53, RZ ;  /* 0x0000003506127224 */ /* 0x000fe200078e02ff */
[----:B------:R-:W-:Y:S02]  /*4270*/  LEA R44, P3, R46, R49, 0x1 ;  /* 0x000000312e2c7211 */ /* 0x000fe400078608ff */
[----:B------:R-:W-:Y:S04]  /*4280*/  STSM.16.M88.4 [R47], R96 ;  /* 0x000000602f007844 */ /* 0x000fe80000000200 */
[----:B------:R-:W-:Y:S01]  /*4290*/  STSM.16.M88.4 [R47+0x100], R80 ;  /* 0x000100502f007844 */ /* 0x000fe20000000200 */
[----:B------:R-:W-:Y:S06]  /*42a0*/  BAR.SYNC.DEFER_BLOCKING 0x0 ;  /* 0x0000000000007b1d */ /* 0x000fec0000010000 */
[----:B------:R-:W0:Y:S04]  /*42b0*/  LDS.128 R40, [R48] ;  /* 0x0000000030287984 */ /* 0x000e280000000c00 */
[----:B------:R-:W1:Y:S01]  /*42c0*/  LDS.128 R36, [R48+0x400] ;  /* 0x0004000030247984 */ /* 0x000e620000000c00 */
[----:B------:R-:W-:Y:S06]  /*42d0*/  BAR.SYNC.DEFER_BLOCKING 0x0 ;  /* 0x0000000000007b1d */ /* 0x000fec0000010000 */
[----:B------:R-:W-:Y:S04]  /*42e0*/  STSM.16.M88.4 [R47], R88 ;  /* 0x000000582f007844 */ /* 0x000fe80000000200 */
[----:B------:R-:W-:Y:S01]  /*42f0*/  STSM.16.M88.4 [R47+0x100], R64 ;  /* 0x000100402f007844 */ /* 0x000fe20000000200 */
[----:B------:R-:W-:Y:S06]  /*4300*/  BAR.SYNC.DEFER_BLOCKING 0x0 ;  /* 0x0000000000007b1d */ /* 0x000fec0000010000 */
[----:B0-----:R0:W-:Y:S01]  /*4310*/  @P1 STG.E.U16 desc[UR6][R2.64], R40 ;  /* 0x0000002802001986 */ /* 0x0011e2000c101506 */
[----:B------:R-:W-:-:S02]  /*4320*/  ISETP.LT.AND P1, PT, R5, UR9, !P0 ;  /* 0x0000000905007c0c */ /* 0x000fc4000c721270 */
[-C--:B------:R-:W-:Y:S01]  /*4330*/  LEA.HI.X.SX32 R5, R45, R51.reuse, 0x1, P6 ;  /* 0x000000332d057211 */ /* 0x080fe200030f0eff */
[----:B------:R-:W-:Y:S01]  /*4340*/  @P4 STG.E.U16 desc[UR6][R34.64], R41 ;  /* 0x0000002922004986 */ /* 0x000fe2000c101506 */
[----:B------:R-:W-:Y:S02]  /*4350*/  ISETP.LT.AND P4, PT, R6, UR9, !P0 ;  /* 0x0000000906007c0c */ /* 0x000fe4000c781270 */
[----:B------:R-:W-:Y:S01]  /*4360*/  LEA.HI.X.SX32 R45, R46, R51, 0x1, P3 ;  /* 0x000000332e2d7211 */ /* 0x000fe200018f0eff */
[----:B------:R2:W-:Y:S01]  /*4370*/  @P2 STG.E.U16 desc[UR6][R4.64], R42 ;  /* 0x0000002a04002986 */ /* 0x0005e2000c101506 */
[C---:B------:R-:W-:Y:S01]  /*4380*/  ISETP.LT.AND P3, PT, R7.reuse, UR9, !P0 ;  /* 0x0000000907007c0c */ /* 0x040fe2000c761270 */
[----:B------:R-:W-:Y:S01]  /*4390*/  IMAD R7, R7, R53, RZ ;  /* 0x0000003507077224 */ /* 0x000fe200078e02ff */
[----:B0-----:R-:W-:-:S03]  /*43a0*/  LEA R2, P2, R18, R49, 0x1 ;  /* 0x0000003112027211 */ /* 0x001fc600078408ff */
[----:B------:R0:W-:Y:S01]  /*43b0*/  @P1 STG.E.U16 desc[UR6][R44.64], R43 ;  /* 0x0000002b2c001986 */ /* 0x0001e2000c101506 */
[----:B------:R-:W-:Y:S02]  /*43c0*/  LEA R6, P6, R7, R49, 0x1 ;  /* 0x0000003107067211 */ /* 0x000fe400078c08ff */
[----:B------:R-:W-:Y:S01]  /*43d0*/  LEA.HI.X.SX32 R3, R18, R51, 0x1, P2 ;  /* 0x0000003312037211 */ /* 0x000fe200010f0eff */
[CC--:B------:R-:W-:Y:S01]  /*43e0*/  IMAD R18, R8.reuse, R53.reuse, RZ ;  /* 0x0000003508127224 */ /* 0x0c0fe200078e02ff */
[----:B------:R-:W-:Y:S02]  /*43f0*/  ISETP.LT.AND P1, PT, R8, UR9, !P0 ;  /* 0x0000000908007c0c */ /* 0x000fe4000c721270 */
[C---:B------:R-:W-:Y:S01]  /*4400*/  ISETP.LT.AND P2, PT, R9.reuse, UR9, !P0 ;  /* 0x0000000909007c0c */ /* 0x040fe2000c741270 */
[----:B------:R-:W-:Y:S01]  /*4410*/  IMAD R9, R9, R53, RZ ;  /* 0x0000003509097224 */ /* 0x000fe200078e02ff */
[----:B------:R-:W-:Y:S01]  /*4420*/  LEA.HI.X.SX32 R7, R7, R51, 0x1, P6 ;  /* 0x0000003307077211 */ /* 0x000fe200030f0eff */
[----:B-1----:R-:W-:Y:S01]  /*4430*/  @P4 STG.E.U16 desc[UR6][R2.64], R36 ;  /* 0x0000002402004986 */ /* 0x002fe2000c101506 */
[----:B--2---:R-:W-:-:S02]  /*4440*/  LEA R4, P4, R18, R49, 0x1 ;  /* 0x0000003112047211 */ /* 0x004fc400078808ff */
[C---:B------:R-:W-:Y:S01]  /*4450*/  LEA R8, P6, R9.reuse, R49, 0x1 ;  /* 0x0000003109087211 */ /* 0x040fe200078c08ff */
[----:B------:R-:W-:Y:S01]  /*4460*/  @P3 STG.E.U16 desc[UR6][R6.64], R37 ;  /* 0x0000002506003986 */ /* 0x000fe2000c101506 */
[----:B------:R-:W-:Y:S02]  /*4470*/  LEA.HI.X.SX32 R5, R18, R51, 0x1, P4 ;  /* 0x0000003312057211 */ /* 0x000fe400020f0eff */
[C---:B------:R-:W-:Y:S01]  /*4480*/  ISETP.LT.AND P3, PT, R10.reuse, UR9, !P0 ;  /* 0x000000090a007c0c */ /* 0x040fe2000c761270 */
[----:B------:R-:W-:Y:S01]  /*4490*/  IMAD R10, R10, R53, RZ ;  /* 0x000000350a0a7224 */ /* 0x000fe200078e02ff */
[----:B------:R-:W-:Y:S01]  /*44a0*/  LEA.HI.X.SX32 R9, R9, R51, 0x1, P6 ;  /* 0x0000003309097211 */ /* 0x000fe200030f0eff */
[----:B------:R-:W-:Y:S01]  /*44b0*/  @P1 STG.E.U16 desc[UR6][R4.64], R38 ;  /* 0x0000002604001986 */ /* 0x000fe2000c101506 */
[----:B------:R-:W-:Y:S02]  /*44c0*/  ISETP.LT.AND P4, PT, R19, UR9, !P0 ;  /* 0x0000000913007c0c */ /* 0x000fe4000c781270 */
[C---:B------:R-:W-:Y:S01]  /*44d0*/  LEA R18, P1, R10.reuse, R49, 0x1 ;  /* 0x000000310a127211 */ /* 0x040fe200078208ff */
[----:B------:R1:W-:Y:S01]  /*44e0*/  @P2 STG.E.U16 desc[UR6][R8.64], R39 ;  /* 0x0000002708002986 */ /* 0x0003e2000c101506 */
[C---:B------:R-:W-:Y:S01]  /*44f0*/  ISETP.LT.AND P2, PT, R11.reuse, UR9, !P0 ;  /* 0x000000090b007c0c */ /* 0x040fe2000c741270 */
[----:B------:R-:W-:Y:S01]  /*4500*/  IMAD R11, R11, R53, RZ ;  /* 0x000000350b0b7224 */ /* 0x000fe200078e02ff */
[----:B------:R-:W-:Y:S01]  /*4510*/  LEA.HI.X.SX32 R19, R10, R51, 0x1, P1 ;  /* 0x000000330a137211 */ /* 0x000fe200008f0eff */
[----:B------:R-:W2:Y:S01]  /*4520*/  LDS.128 R4, [R48] ;  /* 0x0000000030047984 */ /* 0x000ea20000000c00 */
[C---:B------:R-:W-:Y:S01]  /*4530*/  ISETP.LT.AND P1, PT, R12.reuse, UR9, !P0 ;  /* 0x000000090c007c0c */ /* 0x040fe2000c721270 */
[----:B------:R-:W-:Y:S01]  /*4540*/  IMAD R12, R12, R53, RZ ;  /* 0x000000350c0c7224 */ /* 0x000fe200078e02ff */
[----:B------:R-:W-:-:S02]  /*4550*/  PRMT R41, R41, 0x7632, R41 ;  /* 0x0000763229297816 */ /* 0x000fc40000000029 */
[----:B------:R-:W-:Y:S02]  /*4560*/  PRMT R42, R42, 0x7632, R42 ;  /* 0x000076322a2a7816 */ /* 0x000fe4000000002a */
[----:B0-----:R-:W-:Y:S02]  /*4570*/  PRMT R43, R43, 0x7632, R43 ;  /* 0x000076322b2b7816 */ /* 0x001fe4000000002b */
[----:B-1----:R-:W-:Y:S02]  /*4580*/  PRMT R9, R40, 0x7632, R9 ;  /* 0x0000763228097816 */ /* 0x002fe40000000009 */
[-C--:B------:R-:W-:Y:S02]  /*4590*/  LEA R8, P6, R12, R49.reuse, 0x1 ;  /* 0x000000310c087211 */ /* 0x080fe400078c08ff */
[----:B------:R-:W-:Y:S01]  /*45a0*/  PRMT R36, R36, 0x7632, R36 ;  /* 0x0000763224247816 */ /* 0x000fe20000000024 */
[----:B------:R0:W-:Y:S01]  /*45b0*/  @P3 STG.E.U16 desc[UR6][R18.64], R9 ;  /* 0x0000000912003986 */ /* 0x0001e2000c101506 */
[----:B------:R-:W-:-:S02]  /*45c0*/  LEA R2, P3, R11, R49, 0x1 ;  /* 0x000000310b027211 */ /* 0x000fc400078608ff */
[----:B------:R-:W-:Y:S02]  /*45d0*/  PRMT R37, R37, 0x7632, R37 ;  /* 0x0000763225257816 */ /* 0x000fe40000000025 */
[----:B------:R-:W-:Y:S02]  /*45e0*/  LEA.HI.X.SX32 R3, R11, R51, 0x1, P3 ;  /* 0x000000330b037211 */ /* 0x000fe400018f0eff */
[C---:B------:R-:W-:Y:S01]  /*45f0*/  ISETP.LT.AND P3, PT, R13.reuse, UR9, !P0 ;  /* 0x000000090d007c0c */ /* 0x040fe2000c761270 */
[-C--:B------:R-:W-:Y:S01]  /*4600*/  IMAD R13, R13, R53.reuse, RZ ;  /* 0x000000350d0d7224 */ /* 0x080fe200078e02ff */
[----:B------:R-:W-:Y:S01]  /*4610*/  PRMT R38, R38, 0x7632, R38 ;  /* 0x0000763226267816 */ /* 0x000fe20000000026 */
[----:B------:R1:W-:Y:S01]  /*4620*/  @P2 STG.E.U16 desc[UR6][R2.64], R41 ;  /* 0x0000002902002986 */ /* 0x0003e2000c101506 */
[----:B------:R-:W-:Y:S01]  /*4630*/  PRMT R39, R39, 0x7632, R39 ;  /* 0x0000763227277816 */ /* 0x000fe20000000027 */
[----:B0-----:R-:W-:Y:S01]  /*4640*/  IMAD R18, R17, R53, RZ ;  /* 0x0000003511127224 */ /* 0x001fe200078e02ff */
[----:B------:R-:W-:-:S02]  /*4650*/  LEA.HI.X.SX32 R9, R12, R51, 0x1, P6 ;  /* 0x000000330c097211 */ /* 0x000fc400030f0eff */
[----:B------:R-:W-:-:S03]  /*4660*/  LEA R10, P2, R13, R49, 0x1 ;  /* 0x000000310d0a7211 */ /* 0x000fc600078408ff */
[----:B------:R-:W-:Y:S01]  /*4670*/  @P1 STG.E.U16 desc[UR6][R8.64], R42 ;  /* 0x0000002a08001986 */ /* 0x000fe2000c101506 */
[C---:B------:R-:W-:Y:S01]  /*4680*/  ISETP.LT.AND P1, PT, R14.reuse, UR9, !P0 ;  /* 0x000000090e007c0c */ /* 0x040fe2000c721270 */
[----:B------:R-:W-:Y:S01]  /*4690*/  IMAD R14, R14, R53, RZ ;  /* 0x000000350e0e7224 */ /* 0x000fe200078e02ff */
[----:B------:R-:W-:Y:S02]  /*46a0*/  LEA.HI.X.SX32 R11, R13, R51, 0x1, P2 ;  /* 0x000000330d0b7211 */ /* 0x000fe400010f0eff */
[C---:B------:R-:W-:Y:S01]  /*46b0*/  ISETP.LT.AND P2, PT, R15.reuse, UR9, !P0 ;  /* 0x000000090f007c0c */ /* 0x040fe2000c741270 */
[----:B------:R-:W-:Y:S01]  /*46c0*/  IMAD R15, R15, R53, RZ ;  /* 0x000000350f0f7224 */ /* 0x000fe200078e02ff */
[C---:B------:R-:W-:Y:S01]  /*46d0*/  LEA R12, P6, R14.reuse, R49, 0x1 ;  /* 0x000000310e0c7211 */ /* 0x040fe200078c08ff */
[----:B------:R-:W-:Y:S03]  /*46e0*/  @P3 STG.E.U16 desc[UR6][R10.64], R43 ;  /* 0x0000002b0a003986 */ /* 0x000fe6000c101506 */
[----:B------:R-:W-:Y:S01]  /*46f0*/  LEA.HI.X.SX32 R13, R14, R51, 0x1, P6 ;  /* 0x000000330e0d7211 */ /* 0x000fe200030f0eff */
[----:B------:R-:W0:Y:S01]  /*4700*/  LDS.128 R8, [R48+0x400] ;  /* 0x0004000030087984 */ /* 0x000e220000000c00 */
[C---:B------:R-:W-:Y:S01]  /*4710*/  ISETP.LT.AND P6, PT, R16.reuse, UR9, !P0 ;  /* 0x0000000910007c0c */ /* 0x040fe2000c7c1270 */
[----:B------:R-:W-:Y:S01]  /*4720*/  IMAD R16, R16, R53, RZ ;  /* 0x0000003510107224 */ /* 0x000fe200078e02ff */
[-C--:B-1----:R-:W-:Y:S01]  /*4730*/  LEA R2, P3, R15, R49.reuse, 0x1 ;  /* 0x000000310f027211 */ /* 0x082fe200078608ff */
[----:B------:R1:W-:Y:S03]  /*4740*/  @P1 STG.E.U16 desc[UR6][R12.64], R36 ;  /* 0x000000240c001986 */ /* 0x0003e6000c101506 */
[----:B------:R-:W-:-:S02]  /*4750*/  LEA R14, P1, R16, R49, 0x1 ;  /* 0x00000031100e7211 */ /* 0x000fc400078208ff */
[-C--:B------:R-:W-:Y:S02]  /*4760*/  LEA.HI.X.SX32 R3, R15, R51.reuse, 0x1, P3 ;  /* 0x000000330f037211 */ /* 0x080fe400018f0eff */
[----:B------:R-:W-:Y:S02]  /*4770*/  LEA.HI.X.SX32 R15, R16, R51, 0x1, P1 ;  /* 0x00000033100f7211 */ /* 0x000fe400008f0eff */
[C---:B------:R-:W-:Y:S01]  /*4780*/  LEA R16, P1, R18.reuse, R49, 0x1 ;  /* 0x0000003112107211 */ /* 0x040fe200078208ff */
[----:B------:R3:W-:Y:S01]  /*4790*/  @P2 STG.E.U16 desc[UR6][R2.64], R37 ;  /* 0x0000002502002986 */ /* 0x0007e2000c101506 */
[----:B------:R-:W-:Y:S02]  /*47a0*/  ISETP.LT.AND P2, PT, R17, UR9, !P0 ;  /* 0x0000000911007c0c */ /* 0x000fe4000c741270 */
[----:B------:R-:W-:Y:S01]  /*47b0*/  LEA.HI.X.SX32 R17, R18, R51, 0x1, P1 ;  /* 0x0000003312117211 */ /* 0x000fe200008f0eff */
[----:B------:R4:W-:Y:S01]  /*47c0*/  @P6 STG.E.U16 desc[UR6][R14.64], R38 ;  /* 0x000000260e006986 */ /* 0x0009e2000c101506 */
[----:B-1----:R-:W-:-:S02]  /*47d0*/  LEA R12, P6, R0, R49, 0x1 ;  /* 0x00000031000c7211 */ /* 0x002fc400078c08ff */
[----:B------:R-:W-:Y:S02]  /*47e0*/  ISETP.LT.AND P3, PT, R20, UR9, !P0 ;  /* 0x0000000914007c0c */ /* 0x000fe4000c761270 */
[----:B------:R-:W-:Y:S02]  /*47f0*/  LEA.HI.X.SX32 R13, R0, R51, 0x1, P6 ;  /* 0x00000033000d7211 */ /* 0x000fe400030f0eff */
[----:B------:R-:W-:Y:S01]  /*4800*/  ISETP.LT.AND P1, PT, R21, UR9, !P0 ;  /* 0x0000000915007c0c */ /* 0x000fe2000c721270 */
[C---:B---3--:R-:W-:Y:S02]  /*4810*/  IMAD R3, R53.reuse, 0x2, R0 ;  /* 0x0000000235037824 */ /* 0x048fe400078e0200 */
[----:B------:R1:W-:Y:S01]  /*4820*/  @P2 STG.E.U16 desc[UR6][R16.64], R39 ;  /* 0x0000002710002986 */ /* 0x0003e2000c101506 */
[----:B------:R-:W-:Y:S01]  /*4830*/  ISETP.LT.AND P2, PT, R22, UR9, !P0 ;  /* 0x0000000916007c0c */ /* 0x000fe2000c741270 */
[----:B------:R-:W-:Y:S01]  /*4840*/  IMAD R0, R53, 0x2, R3 ;  /* 0x0000000235007824 */ /* 0x000fe200078e0203 */
[----:B------:R-:W-:Y:S01]  /*4850*/  LEA R2, P6, R3, R49, 0x1 ;  /* 0x0000003103027211 */ /* 0x000fe200078c08ff */
[----:B--2---:R2:W-:Y:S01]  /*4860*/  @P5 STG.E.U16 desc[UR6][R12.64], R4 ;  /* 0x000000040c005986 */ /* 0x0045e2000c101506 */
[----:B------:R-:W-:Y:S01]  /*4870*/  ISETP.LT.AND P5, PT, R23, UR9, !P0 ;  /* 0x0000000917007c0c */ /* 0x000fe2000c7a1270 */
[----:B------:R-:W-:Y:S01]  /*4880*/  IMAD R18, R53, 0x2, R0 ;  /* 0x0000000235127824 */ /* 0x000fe200078e0200 */
[----:B------:R-:W-:-:S02]  /*4890*/  LEA.HI.X.SX32 R3, R3, R51, 0x1, P6 ;  /* 0x0000003303037211 */ /* 0x000fc400030f0eff */
[----:B----4-:R-:W-:-:S03]  /*48a0*/  LEA R14, P6, R0, R49, 0x1 ;  /* 0x00000031000e7211 */ /* 0x010fc600078c08ff */
[----:B------:R3:W-:Y:S01]  /*48b0*/  @P4 STG.E.U16 desc[UR6][R2.64], R5 ;  /* 0x0000000502004986 */ /* 0x0007e2000c101506 */
[----:B------:R-:W-:Y:S01]  /*48c0*/  LEA.HI.X.SX32 R15, R0, R51, 0x1, P6 ;  /* 0x00000033000f7211 */ /* 0x000fe200030f0eff */
[C---:B------:R-:W-:Y:S01]  /*48d0*/  IMAD R0, R53.reuse, 0x2, R18 ;  /* 0x0000000235007824 */ /* 0x040fe200078e0212 */
[----:B-1----:R-:W-:Y:S02]  /*48e0*/  LEA R16, P6, R18, R49, 0x1 ;  /* 0x0000003112107211 */ /* 0x002fe400078c08ff */
[----:B------:R-:W-:Y:S01]  /*48f0*/  ISETP.LT.AND P4, PT, R24, UR9, !P0 ;  /* 0x0000000918007c0c */ /* 0x000fe2000c781270 */
[----:B------:R1:W-:Y:S01]  /*4900*/  @P3 STG.E.U16 desc[UR6][R14.64], R6 ;  /* 0x000000060e003986 */ /* 0x0003e2000c101506 */
[----:B------:R-:W-:Y:S01]  /*4910*/  LEA.HI.X.SX32 R17, R18, R51, 0x1, P6 ;  /* 0x0000003312117211 */ /* 0x000fe200030f0eff */
[----:B------:R-:W-:Y:S01]  /*4920*/  IMAD R18, R53, 0x2, R0 ;  /* 0x0000000235127824 */ /* 0x000fe200078e0200 */
[C---:B--2---:R-:W-:Y:S02]  /*4930*/  LEA R12, P6, R0.reuse, R49, 0x1 ;  /* 0x00000031000c7211 */ /* 0x044fe400078c08ff */
[----:B------:R-:W-:Y:S01]  /*4940*/  ISETP.LT.AND P3, PT, R25, UR9, !P0 ;  /* 0x0000000919007c0c */ /* 0x000fe2000c761270 */
[----:B------:R2:W-:Y:S01]  /*4950*/  @P1 STG.E.U16 desc[UR6][R16.64], R7 ;  /* 0x0000000710001986 */ /* 0x0005e2000c101506 */
[----:B------:R-:W-:Y:S01]  /*4960*/  LEA.HI.X.SX32 R13, R0, R51, 0x1, P6 ;  /* 0x00000033000d7211 */ /* 0x000fe200030f0eff */
[----:B------:R-:W-:Y:S01]  /*4970*/  IMAD R0, R53, 0x2, R18 ;  /* 0x0000000235007824 */ /* 0x000fe200078e0212 */
[----:B---3--:R-:W-:-:S02]  /*4980*/  LEA R2, P6, R18, R49, 0x1 ;  /* 0x0000003112027211 */ /* 0x008fc400078c08ff */
[----:B------:R-:W-:Y:S01]  /*4990*/  ISETP.LT.AND P1, PT, R26, UR9, !P0 ;  /* 0x000000091a007c0c */ /* 0x000fe2000c721270 */
[----:B0-----:R0:W-:Y:S01]  /*49a0*/  @P2 STG.E.U16 desc[UR6][R12.64], R8 ;  /* 0x000000080c002986 */ /* 0x0011e2000c101506 */
[----:B------:R-:W-:Y:S01]  /*49b0*/  LEA.HI.X.SX32 R3, R18, R51, 0x1, P6 ;  /* 0x0000003312037211 */ /* 0x000fe200030f0eff */
[----:B------:R-:W-:Y:S01]  /*49c0*/  IMAD R18, R53, 0x2, R0 ;  /* 0x0000000235127824 */ /* 0x000fe200078e0200 */
[C---:B-1----:R-:W-:Y:S02]  /*49d0*/  LEA R14, P6, R0.reuse, R49, 0x1 ;  /* 0x00000031000e7211 */ /* 0x042fe400078c08ff */
[----:B------:R-:W-:Y:S01]  /*49e0*/  ISETP.LT.AND P2, PT, R27, UR9, !P0 ;  /* 0x000000091b007c0c */ /* 0x000fe2000c741270 */
[----:B------:R1:W-:Y:S01]  /*49f0*/  @P5 STG.E.U16 desc[UR6][R2.64], R9 ;  /* 0x0000000902005986 */ /* 0x0003e2000c101506 */
[----:B------:R-:W-:Y:S01]  /*4a00*/  LEA.HI.X.SX32 R15, R0, R51, 0x1, P6 ;  /* 0x00000033000f7211 */ /* 0x000fe200030f0eff */
[----:B------:R-:W-:Y:S01]  /*4a10*/  IMAD R0, R53, 0x2, R18 ;  /* 0x0000000235007824 */ /* 0x000fe200078e0212 */
[----:B--2---:R-:W-:-:S02]  /*4a20*/  LEA R16, P6, R18, R49, 0x1 ;  /* 0x0000003112107211 */ /* 0x004fc400078c08ff */
[----:B------:R-:W-:Y:S01]  /*4a30*/  PRMT R6, R4, 0x7632, R6 ;  /* 0x0000763204067816 */ /* 0x000fe20000000006 */
[----:B------:R2:W-:Y:S01]  /*4a40*/  @P4 STG.E.U16 desc[UR6][R14.64], R10 ;  /* 0x0000000a0e004986 */ /* 0x0005e2000c101506 */
[----:B------:R-:W-:Y:S01]  /*4a50*/  LEA.HI.X.SX32 R17, R18, R51, 0x1, P6 ;  /* 0x0000003312117211 */ /* 0x000fe200030f0eff */
[----:B------:R-:W-:Y:S01]  /*4a60*/  IMAD R18, R53, 0x2, R0 ;  /* 0x0000000235127824 */ /* 0x000fe200078e0200 */
[C---:B0-----:R-:W-:Y:S02]  /*4a70*/  LEA R12, P6, R0.reuse, R49, 0x1 ;  /* 0x00000031000c7211 */ /* 0x041fe400078c08ff */
[----:B------:R-:W-:Y:S01]  /*4a80*/  PRMT R5, R5, 0x7632, R5 ;  /* 0x0000763205057816 */ /* 0x000fe20000000005 */
[----:B------:R0:W-:Y:S01]  /*4a90*/  @P3 STG.E.U16 desc[UR6][R16.64], R11 ;  /* 0x0000000b10003986 */ /* 0x0001e2000c101506 */
[----:B------:R-:W-:Y:S01]  /*4aa0*/  LEA.HI.X.SX32 R13, R0, R51, 0x1, P6 ;  /* 0x00000033000d7211 */ /* 0x000fe200030f0eff */
[----:B------:R-:W-:Y:S01]  /*4ab0*/  IMAD R0, R53, 0x2, R18 ;  /* 0x0000000235007824 */ /* 0x000fe200078e0212 */
[----:B-1----:R-:W-:-:S02]  /*4ac0*/  LEA R2, P6, R18, R49, 0x1 ;  /* 0x0000003112027211 */ /* 0x002fc400078c08ff */
[----:B------:R-:W-:Y:S01]  /*4ad0*/  ISETP.LT.AND P5, PT, R28, UR9, !P0 ;  /* 0x000000091c007c0c */ /* 0x000fe2000c7a1270 */
[C---:B--2---:R-:W-:Y:S01]  /*4ae0*/  IMAD R15, R53.reuse, 0x2, R0 ;  /* 0x00000002350f7824 */ /* 0x044fe200078e0200 */
[----:B------:R-:W-:Y:S01]  /*4af0*/  LEA.HI.X.SX32 R3, R18, R51, 0x1, P6 ;  /* 0x0000003312037211 */ /* 0x000fe200030f0eff */
[----:B------:R-:W-:Y:S01]  /*4b00*/  @P1 STG.E.U16 desc[UR6][R12.64], R6 ;  /* 0x000000060c001986 */ /* 0x000fe2000c101506 */
[-C--:B------:R-:W-:Y:S01]  /*4b10*/  LEA R4, P1, R0, R49.reuse, 0x1 ;  /* 0x0000003100047211 */ /* 0x080fe200078208ff */
[----:B------:R-:W-:Y:S01]  /*4b20*/  IMAD R18, R53, 0x2, R15 ;  /* 0x0000000235127824 */ /* 0x000fe200078e020f */
[----:B------:R-:W-:Y:S01]  /*4b30*/  ISETP.LT.AND P4, PT, R29, UR9, !P0 ;  /* 0x000000091d007c0c */ /* 0x000fe2000c781270 */
[----:B------:R1:W-:Y:S01]  /*4b40*/  @P2 STG.E.U16 desc[UR6][R2.64], R5 ;  /* 0x0000000502002986 */ /* 0x0003e2000c101506 */
[----:B------:R-:W-:Y:S01]  /*4b50*/  LEA R14, P2, R15, R49, 0x1 ;  /* 0x000000310f0e7211 */ /* 0x000fe200078408ff */
[----:B------:R-:W-:Y:S01]  /*4b60*/  IMAD R19, R53, 0x2, R18 ;  /* 0x0000000235137824 */ /* 0x000fe200078e0212 */
[----:B------:R-:W-:-:S02]  /*4b70*/  ISETP.LT.AND P3, PT, R30, UR9, !P0 ;  /* 0x000000091e007c0c */ /* 0x000fc4000c761270 */
[----:B------:R-:W-:Y:S02]  /*4b80*/  LEA.HI.X.SX32 R15, R15, R51, 0x1, P2 ;  /* 0x000000330f0f7211 */ /* 0x000fe400010f0eff */
[C---:B0-----:R-:W-:Y:S02]  /*4b90*/  LEA R16, P6, R18.reuse, R49, 0x1 ;  /* 0x0000003112107211 */ /* 0x041fe400078c08ff */
[----:B------:R-:W-:Y:S02]  /*4ba0*/  ISETP.LT.AND P2, PT, R31, UR9, !P0 ;  /* 0x000000091f007c0c */ /* 0x000fe4000c741270 */
[-C--:B------:R-:W-:Y:S02]  /*4bb0*/  LEA.HI.X.SX32 R17, R18, R51.reuse, 0x1, P6 ;  /* 0x0000003312117211 */ /* 0x080fe400030f0eff */
[----:B-1----:R-:W-:Y:S01]  /*4bc0*/  LEA.HI.X.SX32 R5, R0, R51, 0x1, P1 ;  /* 0x0000003300057211 */ /* 0x002fe200008f0eff */
[----:B------:R-:W-:Y:S01]  /*4bd0*/  IMAD R0, R53, 0x2, R19 ;  /* 0x0000000235007824 */ /* 0x000fe200078e0213 */
[----:B------:R-:W-:-:S02]  /*4be0*/  LEA R12, P1, R19, R49, 0x1 ;  /* 0x00000031130c7211 */ /* 0x000fc400078208ff */
[----:B------:R-:W-:Y:S01]  /*4bf0*/  PRMT R6, R6, 0x7632, R6 ;  /* 0x0000763206067816 */ /* 0x000fe20000000006 */
[----:B------:R-:W-:Y:S01]  /*4c00*/  IMAD R3, R53, 0x2, R0 ;  /* 0x0000000235037824 */ /* 0x000fe200078e0200 */
[----:B------:R-:W-:Y:S02]  /*4c10*/  LEA.HI.X.SX32 R13, R19, R51, 0x1, P1 ;  /* 0x00000033130d7211 */ /* 0x000fe400008f0eff */
[----:B------:R-:W-:Y:S01]  /*4c20*/  ISETP.LT.AND P1, PT, R32, UR9, !P0 ;  /* 0x0000000920007c0c */ /* 0x000fe2000c721270 */
[----:B------:R0:W-:Y:S01]  /*4c30*/  @P5 STG.E.U16 desc[UR6][R4.64], R6 ;  /* 0x0000000604005986 */ /* 0x0001e2000c101506 */
[----:B------:R-:W-:Y:S02]  /*4c40*/  ISETP.LT.AND P0, PT, R33, UR9, !P0 ;  /* 0x0000000921007c0c */ /* 0x000fe4000c701270 */
[----:B------:R-:W-:Y:S02]  /*4c50*/  LEA R18, P6, R0, R49, 0x1 ;  /* 0x0000003100127211 */ /* 0x000fe400078c08ff */
[----:B------:R-:W-:-:S02]  /*4c60*/  PRMT R7, R7, 0x7632, R7 ;  /* 0x0000763207077816 */ /* 0x000fc40000000007 */
[----:B------:R-:W-:Y:S02]  /*4c70*/  PRMT R8, R8, 0x7632, R8 ;  /* 0x0000763208087816 */ /* 0x000fe40000000008 */
[----:B------:R-:W-:Y:S01]  /*4c80*/  PRMT R9, R9, 0x7632, R9 ;  /* 0x0000763209097816 */ /* 0x000fe20000000009 */
[----:B------:R0:W-:Y:S01]  /*4c90*/  @P4 STG.E.U16 desc[UR6][R14.64], R7 ;  /* 0x000000070e004986 */ /* 0x0001e2000c101506 */
[----:B------:R-:W-:Y:S02]  /*4ca0*/  LEA.HI.X.SX32 R19, R0, R51, 0x1, P6 ;  /* 0x0000003300137211 */ /* 0x000fe400030f0eff */
[----:B------:R-:W-:Y:S01]  /*4cb0*/  PRMT R10, R10, 0x7632, R10 ;  /* 0x000076320a0a7816 */ /* 0x000fe2000000000a */
[----:B------:R0:W-:Y:S01]  /*4cc0*/  @P3 STG.E.U16 desc[UR6][R16.64], R8 ;  /* 0x0000000810003986 */ /* 0x0001e2000c101506 */
[----:B------:R-:W-:-:S03]  /*4cd0*/  LEA R2, P6, R3, R49, 0x1 ;  /* 0x0000003103027211 */ /* 0x000fc600078c08ff */
[----:B------:R0:W-:Y:S01]  /*4ce0*/  @P2 STG.E.U16 desc[UR6][R12.64], R9 ;  /* 0x000000090c002986 */ /* 0x0001e2000c101506 */
[----:B------:R-:W-:-:S03]  /*4cf0*/  LEA.HI.X.SX32 R3, R3, R51, 0x1, P6 ;  /* 0x0000003303037211 */ /* 0x000fc600030f0eff */
[----:B------:R0:W-:Y:S01]  /*4d00*/  @P1 STG.E.U16 desc[UR6][R18.64], R10 ;  /* 0x0000000a12001986 */ /* 0x0001e2000c101506 */
[----:B------:R-:W-:Y:S05]  /*4d10*/  @!P0 EXIT ;  /* 0x000000000000894d */ /* 0x000fea0003800000 */
[----:B------:R-:W-:-:S05]  /*4d20*/  PRMT R11, R11, 0x7632, R11 ;  /* 0x000076320b0b7816 */ /* 0x000fca000000000b */
[----:B------:R-:W-:Y:S01]  /*4d30*/  STG.E.U16 desc[UR6][R2.64], R11 ;  /* 0x0000000b02007986 */ /* 0x000fe2000c101506 */
[----:B------:R-:W-:Y:S05]  /*4d40*/  EXIT ;  /* 0x000000000000794d */ /* 0x000fea0003800000 */
.L_x_3:
[----:B------:R-:W-:-:S00]  /*4d50*/  BRA `(.L_x_3) ;  /* 0xfffffffc00fc7947 */ /* 0x000fc0000383ffff */
[----:B------:R-:W-:-:S00]  /*4d60*/  NOP ;  /* 0x0000000000007918 */ /* 0x000fc00000000000 */
        /* <DEDUP_REMOVED lines=9> */
.L_x_4:


//--------------------- .nv.shared.matmul_kernel  --------------------------
	.section	.nv.shared.matmul_kernel,"aw",@nobits
	.sectionflags	@""
	.align	16
	.zero		1024


//--------------------- .nv.shared.reserved.0     --------------------------
	.section	.nv.shared.reserved.0,"aw",@nobits
	.weak		__nv_reservedSMEM_offset_0_alias
	.size		__nv_reservedSMEM_offset_0_alias, 0, 0
	.other		__nv_reservedSMEM_offset_0_alias,@"STO_CUDA_RESERVED_SHARED STV_DEFAULT"
__nv_reservedSMEM_offset_0_alias:
	.zero		0


//--------------------- .nv.constant0.matmul_kernel --------------------------
	.section	.nv.constant0.matmul_kernel,"a",@progbits
	.sectionflags	@""
	.align	4
.nv.constant0.matmul_kernel:
	.zero		608


//--------------------- SYMBOLS --------------------------

	.type		.nv.reservedSmem.offset0,@object
	.size		.nv.reservedSmem.offset0,0x4
